	.target	sm_90a

	.elftype	@"ET_EXEC"


//--------------------- .note.nv.tkinfo           --------------------------
	.section	.note.nv.tkinfo,"",@"SHT_NOTE"
	.sectionflags	@"SHF_NOTE_NV_TKINFO"
	.tkinfo
        /*0018*/ 	.word	0x00000002
        /*0030*/ 	.string	""
        /*0030*/ 	.string	"ptxas"
        /*0030*/ 	.string	"Cuda compilation tools, release 13.0, V13.0.88"
        /*0030*/ 	.string	"Build cuda_13.0.r13.0/compiler.36424714_0"
        /*0030*/ 	.string	"-arch sm_90a -m 64 "



//--------------------- .note.nv.cuinfo           --------------------------
	.section	.note.nv.cuinfo,"",@"SHT_NOTE"
	.sectionflags	@"SHF_NOTE_NV_CUINFO"
        /*0018*/ 	.short	0x0002
        /*001a*/ 	.short	0x005a
        /*001c*/ 	.short	0x0082
	.zero		2


//--------------------- .nv.info                  --------------------------
	.section	.nv.info,"",@"SHT_CUDA_INFO"
	.align	4


	//----- nvinfo : EIATTR_REGCOUNT
	.align		4
        /*0000*/ 	.byte	0x04, 0x2f
        /*0002*/ 	.short	(.L_12 - .L_11)
	.align		4
.L_11:
        /*0004*/ 	.word	index@(_ZN7cutlass13device_kernelINS_4conv6kernel13ConvUniversalINS1_16ConvProblemShapeILNS1_8OperatorE0ELi2EEENS1_10collective14CollectiveConvINS1_46MainloopSm90TmaGmmaWarpSpecializedImplicitGemmILS5_0ELi7ELi2EN4cute5tupleIJNSA_1CILi1EEESD_SD_EEENS1_36KernelImplicitTmaWarpSpecializedSm90ELi1EEENSB_IJNSC_ILi128EEESH_NSB_IJNSC_ILi32EEEEEEEEENS_10tfloat32_tESL_NSA_8TiledMMAINSA_8MMA_AtomIJNSA_4SM904GMMA30MMA_64x128x8_F32TF32TF32_SS_TNILNSP_7ScaleInE1ELSR_1EEEEEENSA_6LayoutISE_NSB_IJNSC_ILi0EEESV_SV_EEEEENSB_IJNSA_10UnderscoreESY_SY_EEEEENS7_6detail26Sm90ImplicitGemmTileTraitsINSA_20SM90_TMA_LOAD_IM2COLENSA_14ComposedLayoutINSA_7SwizzleILi3ELi4ELi3EEENSA_18smem_ptr_flag_bitsILi32EEENSU_INSB_IJNSB_IJNSC_ILi8EEENSC_ILi16EEEEEENSB_IJSI_SD_EEENSB_IJSD_NSC_ILi7EEEEEEEEENSB_IJNSB_IJSI_NSC_ILi256EEEEEENSB_IJSD_SV_EEENSB_IJSV_NSC_ILi4096EEEEEEEEEEEEEvEENS12_INSA_13SM90_TMA_LOADES1N_vEEEENS_8epilogue10collective6detail29Sm90TmaWarpSpecializedAdapterINS1T_15DefaultEpilogueISL_NSB_IJNSB_IJlllEEESD_SV_EEES1Y_NS1S_6thread17LinearCombinationISL_Li1EffLNS1Z_9ScaleType4KindE0ELNS_15FloatRoundStyleE2ESL_EENS_4gemm15EpilogueDefaultEEEEEvvEEEEvNT_6ParamsE)
        /*0008*/ 	.word	0x0000009c


	//----- nvinfo : EIATTR_FRAME_SIZE
	.align		4
.L_12:
        /*000c*/ 	.byte	0x04, 0x11
        /*000e*/ 	.short	(.L_14 - .L_13)
	.align		4
.L_13:
        /*0010*/ 	.word	index@(_ZN7cutlass13device_kernelINS_4conv6kernel13ConvUniversalINS1_16ConvProblemShapeILNS1_8OperatorE0ELi2EEENS1_10collective14CollectiveConvINS1_46MainloopSm90TmaGmmaWarpSpecializedImplicitGemmILS5_0ELi7ELi2EN4cute5tupleIJNSA_1CILi1EEESD_SD_EEENS1_36KernelImplicitTmaWarpSpecializedSm90ELi1EEENSB_IJNSC_ILi128EEESH_NSB_IJNSC_ILi32EEEEEEEEENS_10tfloat32_tESL_NSA_8TiledMMAINSA_8MMA_AtomIJNSA_4SM904GMMA30MMA_64x128x8_F32TF32TF32_SS_TNILNSP_7ScaleInE1ELSR_1EEEEEENSA_6LayoutISE_NSB_IJNSC_ILi0EEESV_SV_EEEEENSB_IJNSA_10UnderscoreESY_SY_EEEEENS7_6detail26Sm90ImplicitGemmTileTraitsINSA_20SM90_TMA_LOAD_IM2COLENSA_14ComposedLayoutINSA_7SwizzleILi3ELi4ELi3EEENSA_18smem_ptr_flag_bitsILi32EEENSU_INSB_IJNSB_IJNSC_ILi8EEENSC_ILi16EEEEEENSB_IJSI_SD_EEENSB_IJSD_NSC_ILi7EEEEEEEEENSB_IJNSB_IJSI_NSC_ILi256EEEEEENSB_IJSD_SV_EEENSB_IJSV_NSC_ILi4096EEEEEEEEEEEEEvEENS12_INSA_13SM90_TMA_LOADES1N_vEEEENS_8epilogue10collective6detail29Sm90TmaWarpSpecializedAdapterINS1T_15DefaultEpilogueISL_NSB_IJNSB_IJlllEEESD_SV_EEES1Y_NS1S_6thread17LinearCombinationISL_Li1EffLNS1Z_9ScaleType4KindE0ELNS_15FloatRoundStyleE2ESL_EENS_4gemm15EpilogueDefaultEEEEEvvEEEEvNT_6ParamsE)
        /*0014*/ 	.word	0x00000000


	//----- nvinfo : EIATTR_MIN_STACK_SIZE
	.align		4
.L_14:
        /*0018*/ 	.byte	0x04, 0x12
        /*001a*/ 	.short	(.L_16 - .L_15)
	.align		4
.L_15:
        /*001c*/ 	.word	index@(_ZN7cutlass13device_kernelINS_4conv6kernel13ConvUniversalINS1_16ConvProblemShapeILNS1_8OperatorE0ELi2EEENS1_10collective14CollectiveConvINS1_46MainloopSm90TmaGmmaWarpSpecializedImplicitGemmILS5_0ELi7ELi2EN4cute5tupleIJNSA_1CILi1EEESD_SD_EEENS1_36KernelImplicitTmaWarpSpecializedSm90ELi1EEENSB_IJNSC_ILi128EEESH_NSB_IJNSC_ILi32EEEEEEEEENS_10tfloat32_tESL_NSA_8TiledMMAINSA_8MMA_AtomIJNSA_4SM904GMMA30MMA_64x128x8_F32TF32TF32_SS_TNILNSP_7ScaleInE1ELSR_1EEEEEENSA_6LayoutISE_NSB_IJNSC_ILi0EEESV_SV_EEEEENSB_IJNSA_10UnderscoreESY_SY_EEEEENS7_6detail26Sm90ImplicitGemmTileTraitsINSA_20SM90_TMA_LOAD_IM2COLENSA_14ComposedLayoutINSA_7SwizzleILi3ELi4ELi3EEENSA_18smem_ptr_flag_bitsILi32EEENSU_INSB_IJNSB_IJNSC_ILi8EEENSC_ILi16EEEEEENSB_IJSI_SD_EEENSB_IJSD_NSC_ILi7EEEEEEEEENSB_IJNSB_IJSI_NSC_ILi256EEEEEENSB_IJSD_SV_EEENSB_IJSV_NSC_ILi4096EEEEEEEEEEEEEvEENS12_INSA_13SM90_TMA_LOADES1N_vEEEENS_8epilogue10collective6detail29Sm90TmaWarpSpecializedAdapterINS1T_15DefaultEpilogueISL_NSB_IJNSB_IJlllEEESD_SV_EEES1Y_NS1S_6thread17LinearCombinationISL_Li1EffLNS1Z_9ScaleType4KindE0ELNS_15FloatRoundStyleE2ESL_EENS_4gemm15EpilogueDefaultEEEEEvvEEEEvNT_6ParamsE)
        /*0020*/ 	.word	0x00000000
.L_16:


//--------------------- .nv.compat                --------------------------
	.section	.nv.compat,"",@"SHT_CUDA_COMPAT_INFO"
	.align	4
        /*0000*/ 	.byte	0x02, 0x09, 0x01, 0x00, 0x02, 0x02, 0x04, 0x00, 0x02, 0x05, 0x05, 0x00, 0x03, 0x07, 0x01, 0x01
        /*0010*/ 	.byte	0x02, 0x03, 0x01, 0x00, 0x02, 0x06, 0x01, 0x00, 0x04, 0x0b, 0x08, 0x00, 0x00, 0x00, 0x00, 0x00
        /*0020*/ 	.byte	0x00, 0x00, 0x00, 0x00


//--------------------- .nv.info._ZN7cutlass13device_kernelINS_4conv6kernel13ConvUniversalINS1_16ConvProblemShapeILNS1_8OperatorE0ELi2EEENS1_10collective14CollectiveConvINS1_46MainloopSm90TmaGmmaWarpSpecializedImplicitGemmILS5_0ELi7ELi2EN4cute5tupleIJNSA_1CILi1EEESD_SD_EEENS1_36KernelImplicitTmaWarpSpecializedSm90ELi1EEENSB_IJNSC_ILi128EEESH_NSB_IJNSC_ILi32EEEEEEEEENS_10tfloat32_tESL_NSA_8TiledMMAINSA_8MMA_AtomIJNSA_4SM904GMMA30MMA_64x128x8_F32TF32TF32_SS_TNILNSP_7ScaleInE1ELSR_1EEEEEENSA_6LayoutISE_NSB_IJNSC_ILi0EEESV_SV_EEEEENSB_IJNSA_10UnderscoreESY_SY_EEEEENS7_6detail26Sm90ImplicitGemmTileTraitsINSA_20SM90_TMA_LOAD_IM2COLENSA_14ComposedLayoutINSA_7SwizzleILi3ELi4ELi3EEENSA_18smem_ptr_flag_bitsILi32EEENSU_INSB_IJNSB_IJNSC_ILi8EEENSC_ILi16EEEEEENSB_IJSI_SD_EEENSB_IJSD_NSC_ILi7EEEEEEEEENSB_IJNSB_IJSI_NSC_ILi256EEEEEENSB_IJSD_SV_EEENSB_IJSV_NSC_ILi4096EEEEEEEEEEEEEvEENS12_INSA_13SM90_TMA_LOADES1N_vEEEENS_8epilogue10collective6detail29Sm90TmaWarpSpecializedAdapterINS1T_15DefaultEpilogueISL_NSB_IJNSB_IJlllEEESD_SV_EEES1Y_NS1S_6thread17LinearCombinationISL_Li1EffLNS1Z_9ScaleType4KindE0ELNS_15FloatRoundStyleE2ESL_EENS_4gemm15EpilogueDefaultEEEEEvvEEEEvNT_6ParamsE --------------------------
	.section	.nv.info._ZN7cutlass13device_kernelINS_4conv6kernel13ConvUniversalINS1_16ConvProblemShapeILNS1_8OperatorE0ELi2EEENS1_10collective14CollectiveConvINS1_46MainloopSm90TmaGmmaWarpSpecializedImplicitGemmILS5_0ELi7ELi2EN4cute5tupleIJNSA_1CILi1EEESD_SD_EEENS1_36KernelImplicitTmaWarpSpecializedSm90ELi1EEENSB_IJNSC_ILi128EEESH_NSB_IJNSC_ILi32EEEEEEEEENS_10tfloat32_tESL_NSA_8TiledMMAINSA_8MMA_AtomIJNSA_4SM904GMMA30MMA_64x128x8_F32TF32TF32_SS_TNILNSP_7ScaleInE1ELSR_1EEEEEENSA_6LayoutISE_NSB_IJNSC_ILi0EEESV_SV_EEEEENSB_IJNSA_10UnderscoreESY_SY_EEEEENS7_6detail26Sm90ImplicitGemmTileTraitsINSA_20SM90_TMA_LOAD_IM2COLENSA_14ComposedLayoutINSA_7SwizzleILi3ELi4ELi3EEENSA_18smem_ptr_flag_bitsILi32EEENSU_INSB_IJNSB_IJNSC_ILi8EEENSC_ILi16EEEEEENSB_IJSI_SD_EEENSB_IJSD_NSC_ILi7EEEEEEEEENSB_IJNSB_IJSI_NSC_ILi256EEEEEENSB_IJSD_SV_EEENSB_IJSV_NSC_ILi4096EEEEEEEEEEEEEvEENS12_INSA_13SM90_TMA_LOADES1N_vEEEENS_8epilogue10collective6detail29Sm90TmaWarpSpecializedAdapterINS1T_15DefaultEpilogueISL_NSB_IJNSB_IJlllEEESD_SV_EEES1Y_NS1S_6thread17LinearCombinationISL_Li1EffLNS1Z_9ScaleType4KindE0ELNS_15FloatRoundStyleE2ESL_EENS_4gemm15EpilogueDefaultEEEEEvvEEEEvNT_6ParamsE,"",@"SHT_CUDA_INFO"
	.sectionflags	@""
	.align	4


	//----- nvinfo : EIATTR_CUDA_API_VERSION
	.align		4
        /*0000*/ 	.byte	0x04, 0x37
        /*0002*/ 	.short	(.L_18 - .L_17)
.L_17:
        /*0004*/ 	.word	0x00000082


	//----- nvinfo : EIATTR_KPARAM_INFO
	.align		4
.L_18:
        /*0008*/ 	.byte	0x04, 0x17
        /*000a*/ 	.short	(.L_20 - .L_19)
.L_19:
        /*000c*/ 	.word	0x00000000
        /*0010*/ 	.short	0x0000
        /*0012*/ 	.short	0x0070
        /*0014*/ 	.byte	0x00, 0xf0, 0x01, 0x0e


	//----- nvinfo : EIATTR_SPARSE_MMA_MASK
	.align		4
.L_20:
        /*0018*/ 	.byte	0x03, 0x50
        /*001a*/ 	.short	0x0000


	//----- nvinfo : EIATTR_MAXREG_COUNT
	.align		4
        /*001c*/ 	.byte	0x03, 0x1b
        /*001e*/ 	.short	0x00ff


	//----- nvinfo : EIATTR_NUM_BARRIERS
	.align		4
        /*0020*/ 	.byte	0x02, 0x4c
        /*0022*/ 	.byte	0x01
	.zero		1


	//----- nvinfo : EIATTR_MERCURY_ISA_VERSION
	.align		4
        /*0024*/ 	.byte	0x03, 0x5f
        /*0026*/ 	.short	0x0101


	//----- nvinfo : EIATTR_COOP_GROUP_MASK_REGIDS
	.align		4
        /*0028*/ 	.byte	0x04, 0x29
        /*002a*/ 	.short	(.L_22 - .L_21)


	//   ....[0]....
.L_21:
        /*002c*/ 	.word	0xffffffff


	//   ....[1]....
        /*0030*/ 	.word	0xffffffff


	//   ....[2]....
        /*0034*/ 	.word	0xffffffff


	//----- nvinfo : EIATTR_COOP_GROUP_INSTR_OFFSETS
	.align		4
.L_22:
        /*0038*/ 	.byte	0x04, 0x28
        /*003a*/ 	.short	(.L_24 - .L_23)


	//   ....[0]....
.L_23:
        /*003c*/ 	.word	0x00000060


	//   ....[1]....
        /*0040*/ 	.word	0x00000070


	//   ....[2]....
        /*0044*/ 	.word	0x00000130


	//----- nvinfo : EIATTR_MBARRIER_INSTR_OFFSETS
	.align		4
.L_24:
        /*0048*/ 	.byte	0x04, 0x39
        /*004a*/ 	.short	(.L_26 - .L_25)


	//   ....[0]....
.L_25:
        /*004c*/ 	.word	0x00000250
        /*0050*/ 	.word	0x000000ff
        /*0054*/ 	.word	0x00038000
        /*0058*/ 	.short	0x0100
        /*005a*/ 	.byte	0x08
	.zero		1


	//   ....[1]....
        /*005c*/ 	.word	0x00000260
        /*0060*/ 	.word	0x000000ff
        /*0064*/ 	.word	0x00038038
        /*0068*/ 	.short	0x0100
        /*006a*/ 	.byte	0x08
	.zero		1


	//   ....[2]....
        /*006c*/ 	.word	0x00000270
        /*0070*/ 	.word	0x000000ff
        /*0074*/ 	.word	0x00038008
        /*0078*/ 	.short	0x0100
        /*007a*/ 	.byte	0x08
	.zero		1


	//   ....[3]....
        /*007c*/ 	.word	0x00000280
        /*0080*/ 	.word	0x000000ff
        /*0084*/ 	.word	0x00038040
        /*0088*/ 	.short	0x0100
        /*008a*/ 	.byte	0x08
	.zero		1


	//   ....[4]....
        /*008c*/ 	.word	0x00000290
        /*0090*/ 	.word	0x000000ff
        /*0094*/ 	.word	0x00038010
        /*0098*/ 	.short	0x0100
        /*009a*/ 	.byte	0x08
	.zero		1


	//   ....[5]....
        /*009c*/ 	.word	0x000002a0
        /*00a0*/ 	.word	0x000000ff
        /*00a4*/ 	.word	0x00038048
        /*00a8*/ 	.short	0x0100
        /*00aa*/ 	.byte	0x08
	.zero		1


	//   ....[6]....
        /*00ac*/ 	.word	0x000002b0
        /*00b0*/ 	.word	0x000000ff
        /*00b4*/ 	.word	0x00038018
        /*00b8*/ 	.short	0x0100
        /*00ba*/ 	.byte	0x08
	.zero		1


	//   ....[7]....
        /*00bc*/ 	.word	0x000002c0
        /*00c0*/ 	.word	0x000000ff
        /*00c4*/ 	.word	0x00038050
        /*00c8*/ 	.short	0x0100
        /*00ca*/ 	.byte	0x08
	.zero		1


	//   ....[8]....
        /*00cc*/ 	.word	0x000002d0
        /*00d0*/ 	.word	0x000000ff
        /*00d4*/ 	.word	0x00038020
        /*00d8*/ 	.short	0x0100
        /*00da*/ 	.byte	0x08
	.zero		1


	//   ....[9]....
        /*00dc*/ 	.word	0x000002e0
        /*00e0*/ 	.word	0x000000ff
        /*00e4*/ 	.word	0x00038058
        /*00e8*/ 	.short	0x0100
        /*00ea*/ 	.byte	0x08
	.zero		1


	//   ....[10]....
        /*00ec*/ 	.word	0x000002f0
        /*00f0*/ 	.word	0x000000ff
        /*00f4*/ 	.word	0x00038028
        /*00f8*/ 	.short	0x0100
        /*00fa*/ 	.byte	0x08
	.zero		1


	//   ....[11]....
        /*00fc*/ 	.word	0x00000300
        /*0100*/ 	.word	0x000000ff
        /*0104*/ 	.word	0x00038060
        /*0108*/ 	.short	0x0100
        /*010a*/ 	.byte	0x08
	.zero		1


	//   ....[12]....
        /*010c*/ 	.word	0x00000310
        /*0110*/ 	.word	0x000000ff
        /*0114*/ 	.word	0x00038030
        /*0118*/ 	.short	0x0100
        /*011a*/ 	.byte	0x08
	.zero		1


	//   ....[13]....
        /*011c*/ 	.word	0x00000320
        /*0120*/ 	.word	0x000000ff
        /*0124*/ 	.word	0x00038068
        /*0128*/ 	.short	0x0100
        /*012a*/ 	.byte	0x08
	.zero		1


	//   ....[14]....
        /*012c*/ 	.word	0x00000bc0
        /*0130*/ 	.word	0x00000004
        /*0134*/ 	.word	0x00038000
        /*0138*/ 	.short	0x010a
        /*013a*/ 	.byte	0x3f
	.zero		1


	//   ....[15]....
        /*013c*/ 	.word	0x00001020
        /*0140*/ 	.word	0x00000004
        /*0144*/ 	.word	0x00038000
        /*0148*/ 	.short	0x010a
        /*014a*/ 	.byte	0x3f
	.zero		1


	//   ....[16]....
        /*014c*/ 	.word	0x00001300
        /*0150*/ 	.word	0x000000ff
        /*0154*/ 	.word	0x00000000
        /*0158*/ 	.short	0x0101
        /*015a*/ 	.byte	0x08
	.zero		1


	//   ....[17]....
        /*015c*/ 	.word	0x00001510
        /*0160*/ 	.word	0x00000002
        /*0164*/ 	.word	0x00000000
        /*0168*/ 	.short	0x0101
        /*016a*/ 	.byte	0x3f
	.zero		1


	//   ....[18]....
        /*016c*/ 	.word	0x00009260
        /*0170*/ 	.word	0x0000000c
        /*0174*/ 	.word	0x00038038
        /*0178*/ 	.short	0x010a
        /*017a*/ 	.byte	0x3f
	.zero		1


	//   ....[19]....
        /*017c*/ 	.word	0x00009940
        /*0180*/ 	.word	0x00000000
        /*0184*/ 	.word	0x00000000
        /*0188*/ 	.short	0x010a
        /*018a*/ 	.byte	0x3f
	.zero		1


	//   ....[20]....
        /*018c*/ 	.word	0x000099f0
        /*0190*/ 	.word	0x00000000
        /*0194*/ 	.word	0x00000000
        /*0198*/ 	.short	0x010a
        /*019a*/ 	.byte	0x3f
	.zero		1


	//   ....[21]....
        /*019c*/ 	.word	0x00009aa0
        /*01a0*/ 	.word	0x00000000
        /*01a4*/ 	.word	0x00000000
        /*01a8*/ 	.short	0x010a
        /*01aa*/ 	.byte	0x3f
	.zero		1


	//   ....[22]....
        /*01ac*/ 	.word	0x00009b50
        /*01b0*/ 	.word	0x00000000
        /*01b4*/ 	.word	0x00000000
        /*01b8*/ 	.short	0x010a
        /*01ba*/ 	.byte	0x3f
	.zero		1


	//   ....[23]....
        /*01bc*/ 	.word	0x00009c00
        /*01c0*/ 	.word	0x00000000
        /*01c4*/ 	.word	0x00000000
        /*01c8*/ 	.short	0x010a
        /*01ca*/ 	.byte	0x3f
	.zero		1


	//   ....[24]....
        /*01cc*/ 	.word	0x00009cb0
        /*01d0*/ 	.word	0x00000000
        /*01d4*/ 	.word	0x00000000
        /*01d8*/ 	.short	0x010a
        /*01da*/ 	.byte	0x3f
	.zero		1


	//   ....[25]....
        /*01dc*/ 	.word	0x00009d60
        /*01e0*/ 	.word	0x00000002
        /*01e4*/ 	.word	0x00000000
        /*01e8*/ 	.short	0x010a
        /*01ea*/ 	.byte	0x3f
	.zero		1


	//----- nvinfo : EIATTR_NUM_MBARRIERS
	.align		4
.L_26:
        /*01ec*/ 	.byte	0x03, 0x38
        /*01ee*/ 	.short	0x000e


	//----- nvinfo : EIATTR_EXIT_INSTR_OFFSETS
	.align		4
        /*01f0*/ 	.byte	0x04, 0x1c
        /*01f2*/ 	.short	(.L_28 - .L_27)


	//   ....[0]....
.L_27:
        /*01f4*/ 	.word	0x000006f0


	//   ....[1]....
        /*01f8*/ 	.word	0x00001660


	//   ....[2]....
        /*01fc*/ 	.word	0x00006b30


	//   ....[3]....
        /*0200*/ 	.word	0x00006b60


	//   ....[4]....
        /*0204*/ 	.word	0x00009000


	//   ....[5]....
        /*0208*/ 	.word	0x00009030


	//   ....[6]....
        /*020c*/ 	.word	0x00009050


	//   ....[7]....
        /*0210*/ 	.word	0x00009840


	//   ....[8]....
        /*0214*/ 	.word	0x00009d90


	//----- nvinfo : EIATTR_MAX_THREADS
	.align		4
.L_28:
        /*0218*/ 	.byte	0x04, 0x05
        /*021a*/ 	.short	(.L_30 - .L_29)
.L_29:
        /*021c*/ 	.word	0x00000100
        /*0220*/ 	.word	0x00000001
        /*0224*/ 	.word	0x00000001


	//----- nvinfo : EIATTR_CRS_STACK_SIZE
	.align		4
.L_30:
        /*0228*/ 	.byte	0x04, 0x1e
        /*022a*/ 	.short	(.L_32 - .L_31)
.L_31:
        /*022c*/ 	.word	0x00000000


	//----- nvinfo : EIATTR_CBANK_PARAM_SIZE
	.align		4
.L_32:
        /*0230*/ 	.byte	0x03, 0x19
        /*0232*/ 	.short	0x03f0


	//----- nvinfo : EIATTR_PARAM_CBANK
	.align		4
        /*0234*/ 	.byte	0x04, 0x0a
        /*0236*/ 	.short	(.L_34 - .L_33)
	.align		4
.L_33:
        /*0238*/ 	.word	index@(.nv.constant0._ZN7cutlass13device_kernelINS_4conv6kernel13ConvUniversalINS1_16ConvProblemShapeILNS1_8OperatorE0ELi2EEENS1_10collective14CollectiveConvINS1_46MainloopSm90TmaGmmaWarpSpecializedImplicitGemmILS5_0ELi7ELi2EN4cute5tupleIJNSA_1CILi1EEESD_SD_EEENS1_36KernelImplicitTmaWarpSpecializedSm90ELi1EEENSB_IJNSC_ILi128EEESH_NSB_IJNSC_ILi32EEEEEEEEENS_10tfloat32_tESL_NSA_8TiledMMAINSA_8MMA_AtomIJNSA_4SM904GMMA30MMA_64x128x8_F32TF32TF32_SS_TNILNSP_7ScaleInE1ELSR_1EEEEEENSA_6LayoutISE_NSB_IJNSC_ILi0EEESV_SV_EEEEENSB_IJNSA_10UnderscoreESY_SY_EEEEENS7_6detail26Sm90ImplicitGemmTileTraitsINSA_20SM90_TMA_LOAD_IM2COLENSA_14ComposedLayoutINSA_7SwizzleILi3ELi4ELi3EEENSA_18smem_ptr_flag_bitsILi32EEENSU_INSB_IJNSB_IJNSC_ILi8EEENSC_ILi16EEEEEENSB_IJSI_SD_EEENSB_IJSD_NSC_ILi7EEEEEEEEENSB_IJNSB_IJSI_NSC_ILi256EEEEEENSB_IJSD_SV_EEENSB_IJSV_NSC_ILi4096EEEEEEEEEEEEEvEENS12_INSA_13SM90_TMA_LOADES1N_vEEEENS_8epilogue10collective6detail29Sm90TmaWarpSpecializedAdapterINS1T_15DefaultEpilogueISL_NSB_IJNSB_IJlllEEESD_SV_EEES1Y_NS1S_6thread17LinearCombinationISL_Li1EffLNS1Z_9ScaleType4KindE0ELNS_15FloatRoundStyleE2ESL_EENS_4gemm15EpilogueDefaultEEEEEvvEEEEvNT_6ParamsE)
        /*023c*/ 	.short	0x0210
        /*023e*/ 	.short	0x03f0


	//----- nvinfo : EIATTR_SW_WAR
	.align		4
.L_34:
        /*0240*/ 	.byte	0x04, 0x36
        /*0242*/ 	.short	(.L_36 - .L_35)
.L_35:
        /*0244*/ 	.word	0x00000008
.L_36:


//--------------------- .nv.callgraph             --------------------------
	.section	.nv.callgraph,"",@"SHT_CUDA_CALLGRAPH"
	.align	4
	.sectionentsize	8
	.align		4
        /*0000*/ 	.word	0x00000000
	.align		4
        /*0004*/ 	.word	0xffffffff
	.align		4
        /*0008*/ 	.word	0x00000000
	.align		4
        /*000c*/ 	.word	0xfffffffe
	.align		4
        /*0010*/ 	.word	0x00000000
	.align		4
        /*0014*/ 	.word	0xfffffffd
	.align		4
        /*0018*/ 	.word	0x00000000
	.align		4
        /*001c*/ 	.word	0xfffffffc


//--------------------- .nv.constant4             --------------------------
	.section	.nv.constant4,"a",@progbits
	.align	8
	.align		8
.nv.constant4:
        /*0000*/ 	.dword	_ZN39_INTERNAL_2e4fa0fe_4_k_cu_bb7a05a1_33914cuda3std3__45__cpo5beginE
	.align		8
        /*0008*/ 	.dword	_ZN39_INTERNAL_2e4fa0fe_4_k_cu_bb7a05a1_33914cuda3std3__45__cpo3endE
	.align		8
        /*0010*/ 	.dword	_ZN39_INTERNAL_2e4fa0fe_4_k_cu_bb7a05a1_33914cuda3std3__45__cpo6cbeginE
	.align		8
        /*0018*/ 	.dword	_ZN39_INTERNAL_2e4fa0fe_4_k_cu_bb7a05a1_33914cuda3std3__45__cpo4cendE
	.align		8
        /*0020*/ 	.dword	_ZN39_INTERNAL_2e4fa0fe_4_k_cu_bb7a05a1_33914cuda3std3__441_GLOBAL__N__2e4fa0fe_4_k_cu_bb7a05a1_33916ignoreE
	.align		8
        /*0028*/ 	.dword	_ZN39_INTERNAL_2e4fa0fe_4_k_cu_bb7a05a1_33914cuda3std3__419piecewise_constructE
	.align		8
        /*0030*/ 	.dword	_ZN39_INTERNAL_2e4fa0fe_4_k_cu_bb7a05a1_33914cuda3std3__48in_placeE
	.align		8
        /*0038*/ 	.dword	_ZN39_INTERNAL_2e4fa0fe_4_k_cu_bb7a05a1_33914cuda3std6ranges3__45__cpo4swapE
	.align		8
        /*0040*/ 	.dword	_ZN39_INTERNAL_2e4fa0fe_4_k_cu_bb7a05a1_33914cuda3std6ranges3__45__cpo9iter_moveE
	.align		8
        /*0048*/ 	.dword	_ZN39_INTERNAL_2e4fa0fe_4_k_cu_bb7a05a1_33914cute7productE
	.align		8
        /*0050*/ 	.dword	_ZN39_INTERNAL_2e4fa0fe_4_k_cu_bb7a05a1_33914cute1_E


//--------------------- .text._ZN7cutlass13device_kernelINS_4conv6kernel13ConvUniversalINS1_16ConvProblemShapeILNS1_8OperatorE0ELi2EEENS1_10collective14CollectiveConvINS1_46MainloopSm90TmaGmmaWarpSpecializedImplicitGemmILS5_0ELi7ELi2EN4cute5tupleIJNSA_1CILi1EEESD_SD_EEENS1_36KernelImplicitTmaWarpSpecializedSm90ELi1EEENSB_IJNSC_ILi128EEESH_NSB_IJNSC_ILi32EEEEEEEEENS_10tfloat32_tESL_NSA_8TiledMMAINSA_8MMA_AtomIJNSA_4SM904GMMA30MMA_64x128x8_F32TF32TF32_SS_TNILNSP_7ScaleInE1ELSR_1EEEEEENSA_6LayoutISE_NSB_IJNSC_ILi0EEESV_SV_EEEEENSB_IJNSA_10UnderscoreESY_SY_EEEEENS7_6detail26Sm90ImplicitGemmTileTraitsINSA_20SM90_TMA_LOAD_IM2COLENSA_14ComposedLayoutINSA_7SwizzleILi3ELi4ELi3EEENSA_18smem_ptr_flag_bitsILi32EEENSU_INSB_IJNSB_IJNSC_ILi8EEENSC_ILi16EEEEEENSB_IJSI_SD_EEENSB_IJSD_NSC_ILi7EEEEEEEEENSB_IJNSB_IJSI_NSC_ILi256EEEEEENSB_IJSD_SV_EEENSB_IJSV_NSC_ILi4096EEEEEEEEEEEEEvEENS12_INSA_13SM90_TMA_LOADES1N_vEEEENS_8epilogue10collective6detail29Sm90TmaWarpSpecializedAdapterINS1T_15DefaultEpilogueISL_NSB_IJNSB_IJlllEEESD_SV_EEES1Y_NS1S_6thread17LinearCombinationISL_Li1EffLNS1Z_9ScaleType4KindE0ELNS_15FloatRoundStyleE2ESL_EENS_4gemm15EpilogueDefaultEEEEEvvEEEEvNT_6ParamsE --------------------------
	.section	.text._ZN7cutlass13device_kernelINS_4conv6kernel13ConvUniversalINS1_16ConvProblemShapeILNS1_8OperatorE0ELi2EEENS1_10collective14CollectiveConvINS1_46MainloopSm90TmaGmmaWarpSpecializedImplicitGemmILS5_0ELi7ELi2EN4cute5tupleIJNSA_1CILi1EEESD_SD_EEENS1_36KernelImplicitTmaWarpSpecializedSm90ELi1EEENSB_IJNSC_ILi128EEESH_NSB_IJNSC_ILi32EEEEEEEEENS_10tfloat32_tESL_NSA_8TiledMMAINSA_8MMA_AtomIJNSA_4SM904GMMA30MMA_64x128x8_F32TF32TF32_SS_TNILNSP_7ScaleInE1ELSR_1EEEEEENSA_6LayoutISE_NSB_IJNSC_ILi0EEESV_SV_EEEEENSB_IJNSA_10UnderscoreESY_SY_EEEEENS7_6detail26Sm90ImplicitGemmTileTraitsINSA_20SM90_TMA_LOAD_IM2COLENSA_14ComposedLayoutINSA_7SwizzleILi3ELi4ELi3EEENSA_18smem_ptr_flag_bitsILi32EEENSU_INSB_IJNSB_IJNSC_ILi8EEENSC_ILi16EEEEEENSB_IJSI_SD_EEENSB_IJSD_NSC_ILi7EEEEEEEEENSB_IJNSB_IJSI_NSC_ILi256EEEEEENSB_IJSD_SV_EEENSB_IJSV_NSC_ILi4096EEEEEEEEEEEEEvEENS12_INSA_13SM90_TMA_LOADES1N_vEEEENS_8epilogue10collective6detail29Sm90TmaWarpSpecializedAdapterINS1T_15DefaultEpilogueISL_NSB_IJNSB_IJlllEEESD_SV_EEES1Y_NS1S_6thread17LinearCombinationISL_Li1EffLNS1Z_9ScaleType4KindE0ELNS_15FloatRoundStyleE2ESL_EENS_4gemm15EpilogueDefaultEEEEEvvEEEEvNT_6ParamsE,"ax",@progbits
	.align	128
.text._ZN7cutlass13device_kernelINS_4conv6kernel13ConvUniversalINS1_16ConvProblemShapeILNS1_8OperatorE0ELi2EEENS1_10collective14CollectiveConvINS1_46MainloopSm90TmaGmmaWarpSpecializedImplicitGemmILS5_0ELi7ELi2EN4cute5tupleIJNSA_1CILi1EEESD_SD_EEENS1_36KernelImplicitTmaWarpSpecializedSm90ELi1EEENSB_IJNSC_ILi128EEESH_NSB_IJNSC_ILi32EEEEEEEEENS_10tfloat32_tESL_NSA_8TiledMMAINSA_8MMA_AtomIJNSA_4SM904GMMA30MMA_64x128x8_F32TF32TF32_SS_TNILNSP_7ScaleInE1ELSR_1EEEEEENSA_6LayoutISE_NSB_IJNSC_ILi0EEESV_SV_EEEEENSB_IJNSA_10UnderscoreESY_SY_EEEEENS7_6detail26Sm90ImplicitGemmTileTraitsINSA_20SM90_TMA_LOAD_IM2COLENSA_14ComposedLayoutINSA_7SwizzleILi3ELi4ELi3EEENSA_18smem_ptr_flag_bitsILi32EEENSU_INSB_IJNSB_IJNSC_ILi8EEENSC_ILi16EEEEEENSB_IJSI_SD_EEENSB_IJSD_NSC_ILi7EEEEEEEEENSB_IJNSB_IJSI_NSC_ILi256EEEEEENSB_IJSD_SV_EEENSB_IJSV_NSC_ILi4096EEEEEEEEEEEEEvEENS12_INSA_13SM90_TMA_LOADES1N_vEEEENS_8epilogue10collective6detail29Sm90TmaWarpSpecializedAdapterINS1T_15DefaultEpilogueISL_NSB_IJNSB_IJlllEEESD_SV_EEES1Y_NS1S_6thread17LinearCombinationISL_Li1EffLNS1Z_9ScaleType4KindE0ELNS_15FloatRoundStyleE2ESL_EENS_4gemm15EpilogueDefaultEEEEEvvEEEEvNT_6ParamsE:
        .type           _ZN7cutlass13device_kernelINS_4conv6kernel13ConvUniversalINS1_16ConvProblemShapeILNS1_8OperatorE0ELi2EEENS1_10collective14CollectiveConvINS1_46MainloopSm90TmaGmmaWarpSpecializedImplicitGemmILS5_0ELi7ELi2EN4cute5tupleIJNSA_1CILi1EEESD_SD_EEENS1_36KernelImplicitTmaWarpSpecializedSm90ELi1EEENSB_IJNSC_ILi128EEESH_NSB_IJNSC_ILi32EEEEEEEEENS_10tfloat32_tESL_NSA_8TiledMMAINSA_8MMA_AtomIJNSA_4SM904GMMA30MMA_64x128x8_F32TF32TF32_SS_TNILNSP_7ScaleInE1ELSR_1EEEEEENSA_6LayoutISE_NSB_IJNSC_ILi0EEESV_SV_EEEEENSB_IJNSA_10UnderscoreESY_SY_EEEEENS7_6detail26Sm90ImplicitGemmTileTraitsINSA_20SM90_TMA_LOAD_IM2COLENSA_14ComposedLayoutINSA_7SwizzleILi3ELi4ELi3EEENSA_18smem_ptr_flag_bitsILi32EEENSU_INSB_IJNSB_IJNSC_ILi8EEENSC_ILi16EEEEEENSB_IJSI_SD_EEENSB_IJSD_NSC_ILi7EEEEEEEEENSB_IJNSB_IJSI_NSC_ILi256EEEEEENSB_IJSD_SV_EEENSB_IJSV_NSC_ILi4096EEEEEEEEEEEEEvEENS12_INSA_13SM90_TMA_LOADES1N_vEEEENS_8epilogue10collective6detail29Sm90TmaWarpSpecializedAdapterINS1T_15DefaultEpilogueISL_NSB_IJNSB_IJlllEEESD_SV_EEES1Y_NS1S_6thread17LinearCombinationISL_Li1EffLNS1Z_9ScaleType4KindE0ELNS_15FloatRoundStyleE2ESL_EENS_4gemm15EpilogueDefaultEEEEEvvEEEEvNT_6ParamsE,@function
        .size           _ZN7cutlass13device_kernelINS_4conv6kernel13ConvUniversalINS1_16ConvProblemShapeILNS1_8OperatorE0ELi2EEENS1_10collective14CollectiveConvINS1_46MainloopSm90TmaGmmaWarpSpecializedImplicitGemmILS5_0ELi7ELi2EN4cute5tupleIJNSA_1CILi1EEESD_SD_EEENS1_36KernelImplicitTmaWarpSpecializedSm90ELi1EEENSB_IJNSC_ILi128EEESH_NSB_IJNSC_ILi32EEEEEEEEENS_10tfloat32_tESL_NSA_8TiledMMAINSA_8MMA_AtomIJNSA_4SM904GMMA30MMA_64x128x8_F32TF32TF32_SS_TNILNSP_7ScaleInE1ELSR_1EEEEEENSA_6LayoutISE_NSB_IJNSC_ILi0EEESV_SV_EEEEENSB_IJNSA_10UnderscoreESY_SY_EEEEENS7_6detail26Sm90ImplicitGemmTileTraitsINSA_20SM90_TMA_LOAD_IM2COLENSA_14ComposedLayoutINSA_7SwizzleILi3ELi4ELi3EEENSA_18smem_ptr_flag_bitsILi32EEENSU_INSB_IJNSB_IJNSC_ILi8EEENSC_ILi16EEEEEENSB_IJSI_SD_EEENSB_IJSD_NSC_ILi7EEEEEEEEENSB_IJNSB_IJSI_NSC_ILi256EEEEEENSB_IJSD_SV_EEENSB_IJSV_NSC_ILi4096EEEEEEEEEEEEEvEENS12_INSA_13SM90_TMA_LOADES1N_vEEEENS_8epilogue10collective6detail29Sm90TmaWarpSpecializedAdapterINS1T_15DefaultEpilogueISL_NSB_IJNSB_IJlllEEESD_SV_EEES1Y_NS1S_6thread17LinearCombinationISL_Li1EffLNS1Z_9ScaleType4KindE0ELNS_15FloatRoundStyleE2ESL_EENS_4gemm15EpilogueDefaultEEEEEvvEEEEvNT_6ParamsE,(.L_x_288 - _ZN7cutlass13device_kernelINS_4conv6kernel13ConvUniversalINS1_16ConvProblemShapeILNS1_8OperatorE0ELi2EEENS1_10collective14CollectiveConvINS1_46MainloopSm90TmaGmmaWarpSpecializedImplicitGemmILS5_0ELi7ELi2EN4cute5tupleIJNSA_1CILi1EEESD_SD_EEENS1_36KernelImplicitTmaWarpSpecializedSm90ELi1EEENSB_IJNSC_ILi128EEESH_NSB_IJNSC_ILi32EEEEEEEEENS_10tfloat32_tESL_NSA_8TiledMMAINSA_8MMA_AtomIJNSA_4SM904GMMA30MMA_64x128x8_F32TF32TF32_SS_TNILNSP_7ScaleInE1ELSR_1EEEEEENSA_6LayoutISE_NSB_IJNSC_ILi0EEESV_SV_EEEEENSB_IJNSA_10UnderscoreESY_SY_EEEEENS7_6detail26Sm90ImplicitGemmTileTraitsINSA_20SM90_TMA_LOAD_IM2COLENSA_14ComposedLayoutINSA_7SwizzleILi3ELi4ELi3EEENSA_18smem_ptr_flag_bitsILi32EEENSU_INSB_IJNSB_IJNSC_ILi8EEENSC_ILi16EEEEEENSB_IJSI_SD_EEENSB_IJSD_NSC_ILi7EEEEEEEEENSB_IJNSB_IJSI_NSC_ILi256EEEEEENSB_IJSD_SV_EEENSB_IJSV_NSC_ILi4096EEEEEEEEEEEEEvEENS12_INSA_13SM90_TMA_LOADES1N_vEEEENS_8epilogue10collective6detail29Sm90TmaWarpSpecializedAdapterINS1T_15DefaultEpilogueISL_NSB_IJNSB_IJlllEEESD_SV_EEES1Y_NS1S_6thread17LinearCombinationISL_Li1EffLNS1Z_9ScaleType4KindE0ELNS_15FloatRoundStyleE2ESL_EENS_4gemm15EpilogueDefaultEEEEEvvEEEEvNT_6ParamsE)
        .other          _ZN7cutlass13device_kernelINS_4conv6kernel13ConvUniversalINS1_16ConvProblemShapeILNS1_8OperatorE0ELi2EEENS1_10collective14CollectiveConvINS1_46MainloopSm90TmaGmmaWarpSpecializedImplicitGemmILS5_0ELi7ELi2EN4cute5tupleIJNSA_1CILi1EEESD_SD_EEENS1_36KernelImplicitTmaWarpSpecializedSm90ELi1EEENSB_IJNSC_ILi128EEESH_NSB_IJNSC_ILi32EEEEEEEEENS_10tfloat32_tESL_NSA_8TiledMMAINSA_8MMA_AtomIJNSA_4SM904GMMA30MMA_64x128x8_F32TF32TF32_SS_TNILNSP_7ScaleInE1ELSR_1EEEEEENSA_6LayoutISE_NSB_IJNSC_ILi0EEESV_SV_EEEEENSB_IJNSA_10UnderscoreESY_SY_EEEEENS7_6detail26Sm90ImplicitGemmTileTraitsINSA_20SM90_TMA_LOAD_IM2COLENSA_14ComposedLayoutINSA_7SwizzleILi3ELi4ELi3EEENSA_18smem_ptr_flag_bitsILi32EEENSU_INSB_IJNSB_IJNSC_ILi8EEENSC_ILi16EEEEEENSB_IJSI_SD_EEENSB_IJSD_NSC_ILi7EEEEEEEEENSB_IJNSB_IJSI_NSC_ILi256EEEEEENSB_IJSD_SV_EEENSB_IJSV_NSC_ILi4096EEEEEEEEEEEEEvEENS12_INSA_13SM90_TMA_LOADES1N_vEEEENS_8epilogue10collective6detail29Sm90TmaWarpSpecializedAdapterINS1T_15DefaultEpilogueISL_NSB_IJNSB_IJlllEEESD_SV_EEES1Y_NS1S_6thread17LinearCombinationISL_Li1EffLNS1Z_9ScaleType4KindE0ELNS_15FloatRoundStyleE2ESL_EENS_4gemm15EpilogueDefaultEEEEEvvEEEEvNT_6ParamsE,@"STO_CUDA_ENTRY STV_DEFAULT"
_ZN7cutlass13device_kernelINS_4conv6kernel13ConvUniversalINS1_16ConvProblemShapeILNS1_8OperatorE0ELi2EEENS1_10collective14CollectiveConvINS1_46MainloopSm90TmaGmmaWarpSpecializedImplicitGemmILS5_0ELi7ELi2EN4cute5tupleIJNSA_1CILi1EEESD_SD_EEENS1_36KernelImplicitTmaWarpSpecializedSm90ELi1EEENSB_IJNSC_ILi128EEESH_NSB_IJNSC_ILi32EEEEEEEEENS_10tfloat32_tESL_NSA_8TiledMMAINSA_8MMA_AtomIJNSA_4SM904GMMA30MMA_64x128x8_F32TF32TF32_SS_TNILNSP_7ScaleInE1ELSR_1EEEEEENSA_6LayoutISE_NSB_IJNSC_ILi0EEESV_SV_EEEEENSB_IJNSA_10UnderscoreESY_SY_EEEEENS7_6detail26Sm90ImplicitGemmTileTraitsINSA_20SM90_TMA_LOAD_IM2COLENSA_14ComposedLayoutINSA_7SwizzleILi3ELi4ELi3EEENSA_18smem_ptr_flag_bitsILi32EEENSU_INSB_IJNSB_IJNSC_ILi8EEENSC_ILi16EEEEEENSB_IJSI_SD_EEENSB_IJSD_NSC_ILi7EEEEEEEEENSB_IJNSB_IJSI_NSC_ILi256EEEEEENSB_IJSD_SV_EEENSB_IJSV_NSC_ILi4096EEEEEEEEEEEEEvEENS12_INSA_13SM90_TMA_LOADES1N_vEEEENS_8epilogue10collective6detail29Sm90TmaWarpSpecializedAdapterINS1T_15DefaultEpilogueISL_NSB_IJNSB_IJlllEEESD_SV_EEES1Y_NS1S_6thread17LinearCombinationISL_Li1EffLNS1Z_9ScaleType4KindE0ELNS_15FloatRoundStyleE2ESL_EENS_4gemm15EpilogueDefaultEEEEEvvEEEEvNT_6ParamsE:
[----:B------:R-:W-:Y:S01]  /*0000*/  LDC R1, c[0x0][0x28] ;  /* 0x00000a00ff017b82 */ /* 0x000fe20000000800 */
[----:B------:R-:W0:Y:S01]  /*0010*/  S2R R6, SR_TID.X ;  /* 0x0000000000067919 */ /* 0x000e220000002100 */
[----:B------:R-:W-:Y:S01]  /*0020*/  ELECT P0, URZ, PT ;  /* 0x00000000003f782f */ /* 0x000fe20003800000 */
[----:B------:R-:W-:Y:S01]  /*0030*/  BSSY B0, `(.L_x_0) ;  /* 0x000000f000007945 */ /* 0x000fe20003800000 */
[--C-:B0-----:R-:W-:Y:S02]  /*0040*/  SHF.R.U32.HI R0, RZ, 0x5, R6.reuse ;  /* 0x00000005ff007819 */ /* 0x101fe40000011606 */
[----:B------:R-:W-:-:S03]  /*0050*/  SHF.R.U32.HI R3, RZ, 0x7, R6 ;  /* 0x00000007ff037819 */ /* 0x000fc60000011606 */
[----:B------:R-:W0:Y:S04]  /*0060*/  SHFL.IDX PT, R2, R0, RZ, 0x1f ;  /* 0x00001fff00027589 */ /* 0x000e2800000e0000 */
[----:B------:R1:W2:Y:S01]  /*0070*/  SHFL.IDX PT, R5, R3, RZ, 0x1f ;  /* 0x00001fff03057589 */ /* 0x0002a200000e0000 */
[----:B0-----:R-:W-:-:S13]  /*0080*/  ISETP.NE.OR P0, PT, R2, RZ, !P0 ;  /* 0x000000ff0200720c */ /* 0x001fda0004705670 */
[----:B-12---:R-:W-:Y:S05]  /*0090*/  @P0 BRA `(.L_x_1) ;  /* 0x0000000000200947 */ /* 0x006fea0003800000 */
[----:B------:R-:W-:Y:S02]  /*00a0*/  ULDC.64 UR4, c[0x0][0x198] ;  /* 0x0000660000047ab9 */ /* 0x000fe40000000a00 */
[----:B------:R-:W-:Y:S02]  /*00b0*/  UIADD3 UR6, UP0, UR4, 0xf0, URZ ;  /* 0x000000f004067890 */ /* 0x000fe4000ff1e03f */
[----:B------:R-:W-:Y:S02]  /*00c0*/  UIADD3 UR4, UP1, UR4, 0x1f0, URZ ;  /* 0x000001f004047890 */ /* 0x000fe4000ff3e03f */
[----:B------:R-:W-:Y:S02]  /*00d0*/  UIADD3.X UR7, URZ, UR5, URZ, UP0, !UPT ;  /* 0x000000053f077290 */ /* 0x000fe400087fe43f */
[----:B------:R-:W-:-:S07]  /*00e0*/  UIADD3.X UR5, URZ, UR5, URZ, UP1, !UPT ;  /* 0x000000053f057290 */ /* 0x000fce0008ffe43f */
[----:B------:R0:W-:Y:S02]  /*00f0*/  UTMACCTL.PF [UR6] ;  /* 0x00000000060079b9 */ /* 0x0001e40008040000 */
[----:B------:R0:W-:Y:S02]  /*0100*/  UTMACCTL.PF [UR4] ;  /* 0x00000000040079b9 */ /* 0x0001e40008040000 */
[----:B0-----:R-:W-:Y:S01]  /*0110*/  NOP ;  /* 0x0000000000007918 */ /* 0x001fe20000000000 */
.L_x_1:
[----:B------:R-:W-:Y:S05]  /*0120*/  BSYNC B0 ;  /* 0x0000000000007941 */ /* 0x000fea0003800000 */
.L_x_0:
[----:B------:R-:W0:Y:S01]  /*0130*/  SHFL.IDX PT, R0, R0, RZ, 0x1f ;  /* 0x00001fff00007589 */ /* 0x000e2200000e0000 */
[----:B------:R-:W-:-:S04]  /*0140*/  SHF.R.S32.HI R3, RZ, 0x1f, R2 ;  /* 0x0000001fff037819 */ /* 0x000fc80000011402 */
[----:B------:R-:W-:Y:S02]  /*0150*/  LEA.HI R3, R3, R2, RZ, 0x2 ;  /* 0x0000000203037211 */ /* 0x000fe400078f10ff */
[----:B0-----:R-:W-:-:S13]  /*0160*/  ISETP.NE.AND P0, PT, R0, RZ, PT ;  /* 0x000000ff0000720c */ /* 0x001fda0003f05270 */
[----:B------:R-:W-:Y:S05]  /*0170*/  @P0 BRA `(.L_x_2) ;  /* 0x0000000000700947 */ /* 0x000fea0003800000 */
[----:B------:R-:W0:Y:S01]  /*0180*/  S2UR UR8, SR_CgaCtaId ;  /* 0x00000000000879c3 */ /* 0x000e220000008800 */
[----:B------:R-:W-:Y:S01]  /*0190*/  UMOV UR4, 0x400 ;  /* 0x0000040000047882 */ /* 0x000fe20000000000 */
[----:B------:R-:W-:Y:S01]  /*01a0*/  UMOV UR5, 0x1 ;  /* 0x0000000100057882 */ /* 0x000fe20000000000 */
[----:B------:R-:W-:Y:S01]  /*01b0*/  UMOV UR6, 0x80 ;  /* 0x0000008000067882 */ /* 0x000fe20000000000 */
[----:B------:R-:W-:Y:S01]  /*01c0*/  ELECT P0, URZ, PT ;  /* 0x00000000003f782f */ /* 0x000fe20003800000 */
[----:B------:R-:W-:-:S04]  /*01d0*/  UIADD3 UR6, -UR6, 0x100000, URZ ;  /* 0x0010000006067890 */ /* 0x000fc8000fffe13f */
[----:B------:R-:W-:Y:S02]  /*01e0*/  USHF.L.U32 UR7, UR6, 0xb, URZ ;  /* 0x0000000b06077899 */ /* 0x000fe4000800063f */
[----:B------:R-:W-:Y:S02]  /*01f0*/  USHF.L.U32 UR6, UR6, 0x1, URZ ;  /* 0x0000000106067899 */ /* 0x000fe4000800063f */
[----:B0-----:R-:W-:Y:S02]  /*0200*/  ULEA UR8, UR8, UR4, 0x18 ;  /* 0x0000000408087291 */ /* 0x001fe4000f8ec03f */
[----:B------:R-:W-:-:S04]  /*0210*/  UIADD3 UR4, -UR5, 0x100000, URZ ;  /* 0x0010000005047890 */ /* 0x000fc8000fffe13f */
[----:B------:R-:W-:Y:S02]  /*0220*/  USHF.L.U32 UR5, UR4, 0xb, URZ ;  /* 0x0000000b04057899 */ /* 0x000fe4000800063f */
[----:B------:R-:W-:Y:S01]  /*0230*/  USHF.L.U32 UR4, UR4, 0x1, URZ ;  /* 0x0000000104047899 */ /* 0x000fe2000800063f */
[----:B------:R-:W0:Y:S11]  /*0240*/  FENCE.VIEW.ASYNC.S ;  /* 0x00000000000073c6 */ /* 0x000e360000000000 */
[----:B0-----:R0:W1:Y:S01]  /*0250*/  SYNCS.EXCH.64 URZ, [UR8+0x38000], UR4 ;  /* 0x03800004083f75b2 */ /* 0x0010620008000100 */
[----:B------:R0:W2:Y:S01]  /*0260*/  SYNCS.EXCH.64 URZ, [UR8+0x38038], UR6 ;  /* 0x03803806083f75b2 */ /* 0x0000a20008000100 */
[----:B------:R0:W3:Y:S01]  /*0270*/  SYNCS.EXCH.64 URZ, [UR8+0x38008], UR4 ;  /* 0x03800804083f75b2 */ /* 0x0000e20008000100 */
[----:B------:R0:W4:Y:S01]  /*0280*/  SYNCS.EXCH.64 URZ, [UR8+0x38040], UR6 ;  /* 0x03804006083f75b2 */ /* 0x0001220008000100 */
[----:B------:R0:W0:Y:S01]  /*0290*/  SYNCS.EXCH.64 URZ, [UR8+0x38010], UR4 ;  /* 0x03801004083f75b2 */ /* 0x0000220008000100 */
        /* <DEDUP_REMOVED lines=9> */
[----:B------:R-:W-:Y:S01]  /*0330*/  NOP ;  /* 0x0000000000007918 */ /* 0x000fe20000000000 */
.L_x_2:
[----:B0-----:R-:W-:Y:S01]  /*0340*/  ULDC.64 UR4, c[0x0][0x598] ;  /* 0x0001660000047ab9 */ /* 0x001fe20000000a00 */
[----:B------:R-:W-:Y:S01]  /*0350*/  LOP3.LUT R3, R3, 0xfffffffc, RZ, 0xc0, !PT ;  /* 0xfffffffc03037812 */ /* 0x000fe200078ec0ff */
[----:B------:R-:W-:Y:S01]  /*0360*/  NOP ;  /* 0x0000000000007918 */ /* 0x000fe20000000000 */
[----:B------:R-:W-:Y:S01]  /*0370*/  ISETP.NE.U32.AND P0, PT, RZ, UR4, PT ;  /* 0x00000004ff007c0c */ /* 0x000fe2000bf05070 */
[----:B------:R-:W-:Y:S01]  /*0380*/  NOP ;  /* 0x0000000000007918 */ /* 0x000fe20000000000 */
[----:B-1234-:R-:W-:Y:S01]  /*0390*/  BAR.SYNC.DEFER_BLOCKING 0x0 ;  /* 0x0000000000007b1d */ /* 0x01efe20000010000 */
[----:B------:R-:W-:Y:S01]  /*03a0*/  IMAD.IADD R4, R2, 0x1, -R3 ;  /* 0x0000000102047824 */ /* 0x000fe200078e0a03 */
[----:B------:R-:W-:Y:S02]  /*03b0*/  ISETP.NE.AND.EX P0, PT, RZ, UR5, PT, P0 ;  /* 0x00000005ff007c0c */ /* 0x000fe4000bf05300 */
[C---:B------:R-:W-:Y:S02]  /*03c0*/  ISETP.NE.AND P2, PT, R5.reuse, 0x1, PT ;  /* 0x000000010500780c */ /* 0x040fe40003f45270 */
[----:B------:R-:W-:Y:S01]  /*03d0*/  LOP3.LUT P1, RZ, R5, R4, RZ, 0xfc, !PT ;  /* 0x0000000405ff7212 */ /* 0x000fe2000782fcff */
[----:B------:R-:W-:-:S03]  /*03e0*/  ULDC.64 UR12, c[0x0][0x208] ;  /* 0x00008200000c7ab9 */ /* 0x000fc60000000a00 */
[----:B------:R-:W-:-:S04]  /*03f0*/  SEL R0, RZ, 0x1, P1 ;  /* 0x00000001ff007807 */ /* 0x000fc80000800000 */
[----:B------:R-:W-:Y:S01]  /*0400*/  SEL R0, R0, 0x2, P2 ;  /* 0x0000000200007807 */ /* 0x000fe20001000000 */
[----:B------:R-:W-:Y:S06]  /*0410*/  @!P0 BRA `(.L_x_3) ;  /* 0x00000000001c8947 */ /* 0x000fec0003800000 */
[----:B------:R-:W0:Y:S02]  /*0420*/  LDC.64 R2, c[0x0][0x598] ;  /* 0x00016600ff027b82 */ /* 0x000e240000000a00 */
[----:B0-----:R-:W2:Y:S02]  /*0430*/  LDG.E.64 R2, desc[UR12][R2.64] ;  /* 0x0000000c02027981 */ /* 0x001ea4000c1e1b00 */
[----:B--2---:R-:W-:-:S04]  /*0440*/  ISETP.NE.U32.AND P0, PT, R2, RZ, PT ;  /* 0x000000ff0200720c */ /* 0x004fc80003f05070 */
[----:B------:R-:W-:-:S13]  /*0450*/  ISETP.NE.AND.EX P0, PT, R3, RZ, PT, P0 ;  /* 0x000000ff0300720c */ /* 0x000fda0003f05300 */
[----:B------:R-:W-:Y:S05]  /*0460*/  @!P0 BRA `(.L_x_3) ;  /* 0x0000000000088947 */ /* 0x000fea0003800000 */
[----:B------:R2:W5:Y:S01]  /*0470*/  LD.E R8, desc[UR12][R2.64] ;  /* 0x0000000c02087980 */ /* 0x000562000c101900 */
[----:B------:R-:W-:Y:S05]  /*0480*/  BRA `(.L_x_4) ;  /* 0x0000000000207947 */ /* 0x000fea0003800000 */
.L_x_3:
[----:B------:R-:W-:Y:S02]  /*0490*/  ULDC.64 UR4, c[0x0][0x588] ;  /* 0x0001620000047ab9 */ /* 0x000fe40000000a00 */
[----:B------:R-:W-:-:S04]  /*04a0*/  ISETP.NE.U32.AND P0, PT, RZ, UR4, PT ;  /* 0x00000004ff007c0c */ /* 0x000fc8000bf05070 */
[----:B------:R-:W-:-:S13]  /*04b0*/  ISETP.NE.AND.EX P0, PT, RZ, UR5, PT, P0 ;  /* 0x00000005ff007c0c */ /* 0x000fda000bf05300 */
[----:B------:R-:W-:Y:S05]  /*04c0*/  @!P0 BRA `(.L_x_5) ;  /* 0x00000000000c8947 */ /* 0x000fea0003800000 */
[----:B------:R-:W0:Y:S02]  /*04d0*/  LDC.64 R8, c[0x0][0x588] ;  /* 0x00016200ff087b82 */ /* 0x000e240000000a00 */
[----:B0-----:R1:W5:Y:S01]  /*04e0*/  LDG.E R8, desc[UR12][R8.64] ;  /* 0x0000000c08087981 */ /* 0x001362000c1e1900 */
[----:B------:R-:W-:Y:S05]  /*04f0*/  BRA `(.L_x_4) ;  /* 0x0000000000047947 */ /* 0x000fea0003800000 */
.L_x_5:
[----:B------:R-:W0:Y:S02]  /*0500*/  LDC R8, c[0x0][0x580] ;  /* 0x00016000ff087b82 */ /* 0x000e240000000800 */
.L_x_4:
[----:B------:R-:W-:Y:S02]  /*0510*/  ULDC.64 UR4, c[0x0][0x5a0] ;  /* 0x0001680000047ab9 */ /* 0x000fe40000000a00 */
[----:B------:R-:W-:-:S04]  /*0520*/  ISETP.NE.U32.AND P0, PT, RZ, UR4, PT ;  /* 0x00000004ff007c0c */ /* 0x000fc8000bf05070 */
[----:B------:R-:W-:-:S13]  /*0530*/  ISETP.NE.AND.EX P0, PT, RZ, UR5, PT, P0 ;  /* 0x00000005ff007c0c */ /* 0x000fda000bf05300 */
[----:B------:R-:W-:Y:S05]  /*0540*/  @!P0 BRA `(.L_x_6) ;  /* 0x00000000001c8947 */ /* 0x000fea0003800000 */
[----:B--2---:R-:W2:Y:S02]  /*0550*/  LDC.64 R2, c[0x0][0x5a0] ;  /* 0x00016800ff027b82 */ /* 0x004ea40000000a00 */
[----:B--2---:R-:W2:Y:S02]  /*0560*/  LDG.E.64 R2, desc[UR12][R2.64] ;  /* 0x0000000c02027981 */ /* 0x004ea4000c1e1b00 */
[----:B--2---:R-:W-:-:S04]  /*0570*/  ISETP.NE.U32.AND P0, PT, R2, RZ, PT ;  /* 0x000000ff0200720c */ /* 0x004fc80003f05070 */
[----:B------:R-:W-:-:S13]  /*0580*/  ISETP.NE.AND.EX P0, PT, R3, RZ, PT, P0 ;  /* 0x000000ff0300720c */ /* 0x000fda0003f05300 */
[----:B------:R-:W-:Y:S05]  /*0590*/  @!P0 BRA `(.L_x_6) ;  /* 0x0000000000088947 */ /* 0x000fea0003800000 */
[----:B-1----:R4:W5:Y:S01]  /*05a0*/  LD.E R9, desc[UR12][R2.64] ;  /* 0x0000000c02097980 */ /* 0x002962000c101900 */
[----:B------:R-:W-:Y:S05]  /*05b0*/  BRA `(.L_x_7) ;  /* 0x0000000000207947 */ /* 0x000fea0003800000 */
.L_x_6:
[----:B------:R-:W-:Y:S02]  /*05c0*/  ULDC.64 UR4, c[0x0][0x590] ;  /* 0x0001640000047ab9 */ /* 0x000fe40000000a00 */
[----:B------:R-:W-:-:S04]  /*05d0*/  ISETP.NE.U32.AND P0, PT, RZ, UR4, PT ;  /* 0x00000004ff007c0c */ /* 0x000fc8000bf05070 */
[----:B------:R-:W-:-:S13]  /*05e0*/  ISETP.NE.AND.EX P0, PT, RZ, UR5, PT, P0 ;  /* 0x00000005ff007c0c */ /* 0x000fda000bf05300 */
[----:B------:R-:W-:Y:S05]  /*05f0*/  @!P0 BRA `(.L_x_8) ;  /* 0x00000000000c8947 */ /* 0x000fea0003800000 */
[----:B--2---:R-:W1:Y:S02]  /*0600*/  LDC.64 R2, c[0x0][0x590] ;  /* 0x00016400ff027b82 */ /* 0x004e640000000a00 */
[----:B-1----:R3:W5:Y:S01]  /*0610*/  LDG.E R9, desc[UR12][R2.64] ;  /* 0x0000000c02097981 */ /* 0x002762000c1e1900 */
[----:B------:R-:W-:Y:S05]  /*0620*/  BRA `(.L_x_7) ;  /* 0x0000000000047947 */ /* 0x000fea0003800000 */
.L_x_8:
[----:B-1----:R-:W1:Y:S02]  /*0630*/  LDC R9, c[0x0][0x584] ;  /* 0x00016100ff097b82 */ /* 0x002e640000000800 */
.L_x_7:
[----:B--234-:R-:W2:Y:S01]  /*0640*/  LDC R2, c[0x0][0x3c4] ;  /* 0x0000f100ff027b82 */ /* 0x01cea20000000800 */
[----:B------:R-:W-:-:S07]  /*0650*/  ISETP.NE.AND P0, PT, R5, RZ, PT ;  /* 0x000000ff0500720c */ /* 0x000fce0003f05270 */
[----:B------:R-:W3:Y:S01]  /*0660*/  LDC.64 R10, c[0x0][0x3c8] ;  /* 0x0000f200ff0a7b82 */ /* 0x000ee20000000a00 */
[----:B--2---:R-:W-:-:S05]  /*0670*/  VIADD R2, R2, 0x1f ;  /* 0x0000001f02027836 */ /* 0x004fca0000000000 */
[----:B------:R-:W-:-:S04]  /*0680*/  SHF.R.S32.HI R3, RZ, 0x1f, R2 ;  /* 0x0000001fff037819 */ /* 0x000fc80000011402 */
[----:B------:R-:W-:-:S04]  /*0690*/  LEA.HI R3, R3, R2, RZ, 0x5 ;  /* 0x0000000203037211 */ /* 0x000fc800078f28ff */
[----:B------:R-:W-:-:S05]  /*06a0*/  SHF.R.S32.HI R3, RZ, 0x5, R3 ;  /* 0x00000005ff037819 */ /* 0x000fca0000011403 */
[----:B---3--:R-:W-:-:S04]  /*06b0*/  IMAD R2, R3, R10, RZ ;  /* 0x0000000a03027224 */ /* 0x008fc800078e02ff */
[----:B------:R-:W-:Y:S01]  /*06c0*/  IMAD R2, R2, R11, RZ ;  /* 0x0000000b02027224 */ /* 0x000fe200078e02ff */
[----:B------:R-:W-:Y:S06]  /*06d0*/  @!P0 BRA `(.L_x_9) ;  /* 0x0000008800588947 */ /* 0x000fec0003800000 */
[----:B------:R-:W-:-:S13]  /*06e0*/  ISETP.NE.AND P0, PT, R5, 0x1, PT ;  /* 0x000000010500780c */ /* 0x000fda0003f05270 */
[----:B------:R-:W-:Y:S05]  /*06f0*/  @P0 EXIT ;  /* 0x000000000000094d */ /* 0x000fea0003800000 */
[----:B------:R-:W-:Y:S01]  /*0700*/  ISETP.GE.AND P0, PT, R2, 0x1, PT ;  /* 0x000000010200780c */ /* 0x000fe20003f06270 */
[----:B------:R-:W-:Y:S01]  /*0710*/  UMOV UR4, URZ ;  /* 0x0000003f00047c82 */ /* 0x000fe20008000000 */
[----:B------:R-:W-:Y:S02]  /*0720*/  CS2R R86, SRZ ;  /* 0x0000000000567805 */ /* 0x000fe4000001ff00 */
[----:B------:R-:W-:Y:S02]  /*0730*/  CS2R R88, SRZ ;  /* 0x0000000000587805 */ /* 0x000fe4000001ff00 */
[----:B------:R-:W-:Y:S02]  /*0740*/  CS2R R90, SRZ ;  /* 0x00000000005a7805 */ /* 0x000fe4000001ff00 */
[----:B------:R-:W-:Y:S02]  /*0750*/  CS2R R92, SRZ ;  /* 0x00000000005c7805 */ /* 0x000fe4000001ff00 */
[----:B------:R-:W-:-:S02]  /*0760*/  CS2R R94, SRZ ;  /* 0x00000000005e7805 */ /* 0x000fc4000001ff00 */
[----:B------:R-:W-:Y:S02]  /*0770*/  CS2R R96, SRZ ;  /* 0x0000000000607805 */ /* 0x000fe4000001ff00 */
        /* <DEDUP_REMOVED lines=57> */
[----:B------:R-:W-:Y:S01]  /*0b10*/  CS2R R84, SRZ ;  /* 0x0000000000547805 */ /* 0x000fe2000001ff00 */
[----:B------:R-:W-:Y:S06]  /*0b20*/  @!P0 BRA `(.L_x_10) ;  /* 0x0000000000d88947 */ /* 0x000fec0003800000 */
[----:B------:R-:W-:-:S04]  /*0b30*/  LOP3.LUT R3, R0, 0x1, RZ, 0xfc, !PT ;  /* 0x0000000100037812 */ /* 0x000fc800078efcff */
[----:B------:R-:W-:-:S13]  /*0b40*/  ISETP.NE.AND P1, PT, R3, 0x3, PT ;  /* 0x000000030300780c */ /* 0x000fda0003f25270 */
[----:B------:R-:W-:Y:S05]  /*0b50*/  @!P1 BRA `(.L_x_11) ;  /* 0x0000000000049947 */ /* 0x000fea0003800000 */
[----:B------:R-:W-:Y:S01]  /*0b60*/  BPT.TRAP 0x1 ;  /* 0x000000040000795c */ /* 0x000fe20000300000 */
.L_x_11:
[----:B------:R-:W2:Y:S01]  /*0b70*/  S2UR UR5, SR_CgaCtaId ;  /* 0x00000000000579c3 */ /* 0x000ea20000008800 */
[----:B------:R-:W-:Y:S01]  /*0b80*/  SHF.L.U32 R3, RZ, 0x1f, RZ ;  /* 0x0000001fff037819 */ /* 0x000fe200000006ff */
[----:B------:R-:W-:Y:S02]  /*0b90*/  UMOV UR4, 0x400 ;  /* 0x0000040000047882 */ /* 0x000fe40000000000 */
[----:B--2---:R-:W-:-:S12]  /*0ba0*/  ULEA UR4, UR5, UR4, 0x18 ;  /* 0x0000000405047291 */ /* 0x004fd8000f8ec03f */
.L_x_12:
[----:B--2---:R-:W-:-:S04]  /*0bb0*/  IMAD.U32 R4, RZ, RZ, UR4 ;  /* 0x00000004ff047e24 */ /* 0x004fc8000f8e00ff */
[----:B------:R2:W3:Y:S03]  /*0bc0*/  SYNCS.PHASECHK.TRANS64.TRYWAIT P1, [R4+URZ+0x38000], R3 ;  /* 0x03800003040075a7 */ /* 0x0004e6000802017f */
[----:B---3--:R-:W-:Y:S05]  /*0bd0*/  @!P1 NANOSLEEP.SYNCS 0x989680 ;  /* 0x009896800000995d */ /* 0x008fea0003900000 */
[----:B------:R-:W3:Y:S02]  /*0be0*/  @!P1 SYNCS.PHASECHK.TRANS64 P1, [R4+URZ+0x38000], R3 ;  /* 0x03800003040095a7 */ /* 0x000ee4000802007f */
[----:B---3--:R-:W-:Y:S05]  /*0bf0*/  @!P1 BRA `(.L_x_12) ;  /* 0xfffffffc00ec9947 */ /* 0x008fea000383ffff */
[----:B------:R-:W-:Y:S01]  /*0c00*/  UIADD3 UR5, UR4, 0x1c000, URZ ;  /* 0x0001c00004057890 */ /* 0x000fe2000fffe03f */
[----:B------:R-:W-:Y:S01]  /*0c10*/  WARPGROUP.ARRIVE ;  /* 0x00000000000079c5 */ /* 0x000fe20000000000 */
[----:B------:R-:W-:Y:S02]  /*0c20*/  USHF.R.U32.HI UR4, URZ, 0x4, UR4 ;  /* 0x000000043f047899 */ /* 0x000fe40008011604 */
[----:B------:R-:W-:Y:S02]  /*0c30*/  USHF.R.U32.HI UR5, URZ, 0x4, UR5 ;  /* 0x000000043f057899 */ /* 0x000fe40008011605 */
[----:B------:R-:W-:Y:S02]  /*0c40*/  ULOP3.LUT UR4, UR4, 0x3fff, URZ, 0xc0, !UPT ;  /* 0x00003fff04047892 */ /* 0x000fe4000f8ec03f */
[----:B------:R-:W-:Y:S02]  /*0c50*/  ULOP3.LUT UR5, UR5, 0x3fff, URZ, 0xc0, !UPT ;  /* 0x00003fff05057892 */ /* 0x000fe4000f8ec03f */
[----:B------:R-:W-:-:S02]  /*0c60*/  ULOP3.LUT UR8, UR4, 0x10000, URZ, 0xfc, !UPT ;  /* 0x0001000004087892 */ /* 0x000fc4000f8efc3f */
[----:B------:R-:W-:Y:S01]  /*0c70*/  ULOP3.LUT UR9, UR5, 0x10000, URZ, 0xfc, !UPT ;  /* 0x0001000005097892 */ /* 0x000fe2000f8efc3f */
[----:B------:R-:W-:Y:S02]  /*0c80*/  UMOV UR7, 0x40000040 ;  /* 0x4000004000077882 */ /* 0x000fe40000000000 */
[----:B------:R-:W-:Y:S02]  /*0c90*/  UMOV UR5, 0x40000040 ;  /* 0x4000004000057882 */ /* 0x000fe40000000000 */
[----:B------:R-:W-:Y:S02]  /*0ca0*/  UMOV UR4, UR8 ;  /* 0x0000000800047c82 */ /* 0x000fe40008000000 */
[----:B------:R-:W-:Y:S02]  /*0cb0*/  UMOV UR6, UR9 ;  /* 0x0000000900067c82 */ /* 0x000fe40008000000 */
[----:B------:R-:W-:Y:S01]  /*0cc0*/  HGMMA.64x128x8.F32.TF32 R88, gdesc[UR4], RZ, !UPT ;  /* 0x05e00000045879f0 */ /* 0x000fe2000c7028ff */
[----:B------:R-:W-:Y:S01]  /*0cd0*/  UIADD3 UR4, UR8, 0x200, URZ ;  /* 0x0000020008047890 */ /* 0x000fe2000fffe03f */
[----:B------:R-:W-:-:S10]  /*0ce0*/  UMOV UR5, 0x40000040 ;  /* 0x4000004000057882 */ /* 0x000fd40000000000 */
[----:B------:R-:W-:Y:S01]  /*0cf0*/  HGMMA.64x128x8.F32.TF32 R24, gdesc[UR4], RZ, !UPT ;  /* 0x05e00000041879f0 */ /* 0x000fe2000c7028ff */
[----:B------:R-:W-:Y:S02]  /*0d00*/  UIADD3 UR4, UR8, 0x2, URZ ;  /* 0x0000000208047890 */ /* 0x000fe4000fffe03f */
[----:B------:R-:W-:Y:S01]  /*0d10*/  UIADD3 UR6, UR9, 0x2, URZ ;  /* 0x0000000209067890 */ /* 0x000fe2000fffe03f */
[----:B------:R-:W-:Y:S01]  /*0d20*/  UMOV UR5, 0x40000040 ;  /* 0x4000004000057882 */ /* 0x000fe20000000000 */
[----:B------:R-:W-:-:S07]  /*0d30*/  UMOV UR7, 0x40000040 ;  /* 0x4000004000077882 */ /* 0x000fce0000000000 */
[----:B------:R-:W-:Y:S01]  /*0d40*/  HGMMA.64x128x8.F32.TF32 R88, gdesc[UR4], R88 ;  /* 0x05e00000045879f0 */ /* 0x000fe20008702858 */
[----:B------:R-:W-:Y:S01]  /*0d50*/  UIADD3 UR4, UR8, 0x202, URZ ;  /* 0x0000020208047890 */ /* 0x000fe2000fffe03f */
[----:B------:R-:W-:-:S10]  /*0d60*/  UMOV UR5, 0x40000040 ;  /* 0x4000004000057882 */ /* 0x000fd40000000000 */
[----:B------:R-:W-:Y:S01]  /*0d70*/  HGMMA.64x128x8.F32.TF32 R24, gdesc[UR4], R24 ;  /* 0x05e00000041879f0 */ /* 0x000fe20008702818 */
        /* <DEDUP_REMOVED lines=15> */
[----:B------:R-:W-:Y:S01]  /*0e70*/  HGMMA.64x128x8.F32.TF32 R24, gdesc[UR4], R24, gsb0 ;  /* 0x05e00000041879f0 */ /* 0x000fe20008002818 */
[----:B------:R-:W-:-:S05]  /*0e80*/  UMOV UR4, 0x1 ;  /* 0x0000000100047882 */ /* 0x000fca0000000000 */
.L_x_10:
[----:B--2---:R-:W-:-:S05]  /*0e90*/  VIMNMX R3, R2, 0x1, PT ;  /* 0x0000000102037848 */ /* 0x004fca0003fe0100 */
[----:B------:R-:W-:-:S05]  /*0ea0*/  IMAD.IADD R5, R2, 0x1, -R3 ;  /* 0x0000000102057824 */ /* 0x000fca00078e0a03 */
[----:B------:R-:W-:-:S13]  /*0eb0*/  ISETP.GE.AND P1, PT, R5, 0x1, PT ;  /* 0x000000010500780c */ /* 0x000fda0003f26270 */
[----:B------:R-:W-:Y:S05]  /*0ec0*/  @!P1 BRA `(.L_x_13) ;  /* 0x0000000400489947 */ /* 0x000fea0003800000 */
[----:B------:R-:W2:Y:S01]  /*0ed0*/  S2UR UR5, SR_CgaCtaId ;  /* 0x00000000000579c3 */ /* 0x000ea20000008800 */
[----:B------:R-:W-:Y:S01]  /*0ee0*/  UMOV UR6, 0x400 ;  /* 0x0000040000067882 */ /* 0x000fe20000000000 */
[----:B------:R-:W-:Y:S01]  /*0ef0*/  LOP3.LUT R7, R0, 0x1, RZ, 0xfc, !PT ;  /* 0x0000000100077812 */ /* 0x000fe200078efcff */
[----:B------:R-:W-:Y:S01]  /*0f00*/  IMAD.MOV.U32 R6, RZ, RZ, RZ ;  /* 0x000000ffff067224 */ /* 0x000fe200078e00ff */
[----:B------:R-:W-:Y:S01]  /*0f10*/  UISETP.NE.U32.AND UP0, UPT, UR4, URZ, UPT ;  /* 0x0000003f0400728c */ /* 0x000fe2000bf05070 */
[----:B------:R-:W-:Y:S01]  /*0f20*/  IMAD.MOV.U32 R2, RZ, RZ, R5 ;  /* 0x000000ffff027224 */ /* 0x000fe200078e0005 */
[----:B--2---:R-:W-:-:S04]  /*0f30*/  ULEA UR6, UR5, UR6, 0x18 ;  /* 0x0000000605067291 */ /* 0x004fc8000f8ec03f */
[----:B------:R-:W-:Y:S02]  /*0f40*/  UIADD3 UR7, UR6, 0x1c000, URZ ;  /* 0x0001c00006077890 */ /* 0x000fe4000fffe03f */
[----:B------:R-:W-:Y:S02]  /*0f50*/  USHF.R.U32.HI UR5, URZ, 0x4, UR6 ;  /* 0x000000043f057899 */ /* 0x000fe40008011606 */
[----:B------:R-:W-:Y:S02]  /*0f60*/  USHF.R.U32.HI UR7, URZ, 0x4, UR7 ;  /* 0x000000043f077899 */ /* 0x000fe40008011607 */
[----:B------:R-:W-:Y:S02]  /*0f70*/  ULOP3.LUT UR5, UR5, 0x3fff, URZ, 0xc0, !UPT ;  /* 0x00003fff05057892 */ /* 0x000fe4000f8ec03f */
[----:B------:R-:W-:Y:S02]  /*0f80*/  ULOP3.LUT UR8, UR7, 0x3fff, URZ, 0xc0, !UPT ;  /* 0x00003fff07087892 */ /* 0x000fe4000f8ec03f */
[----:B------:R-:W-:-:S02]  /*0f90*/  ULOP3.LUT UR7, UR5, 0x10000, URZ, 0xfc, !UPT ;  /* 0x0001000005077892 */ /* 0x000fc4000f8efc3f */
[----:B------:R-:W-:Y:S01]  /*0fa0*/  ULOP3.LUT UR16, UR8, 0x10000, URZ, 0xfc, !UPT ;  /* 0x0001000008107892 */ /* 0x000fe2000f8efc3f */
[----:B------:R-:W-:-:S11]  /*0fb0*/  UMOV UR5, URZ ;  /* 0x0000003f00057c82 */ /* 0x000fd60008000000 */
.L_x_18:
[----:B------:R-:W-:-:S13]  /*0fc0*/  ISETP.NE.AND P2, PT, R7, 0x3, PT ;  /* 0x000000030700780c */ /* 0x000fda0003f45270 */
[----:B--2---:R-:W-:Y:S05]  /*0fd0*/  @!P2 BRA `(.L_x_14) ;  /* 0x000000000004a947 */ /* 0x004fea0003800000 */
[----:B------:R-:W-:Y:S01]  /*0fe0*/  BPT.TRAP 0x1 ;  /* 0x000000040000795c */ /* 0x000fe20000300000 */
.L_x_14:
[----:B------:R-:W-:Y:S01]  /*0ff0*/  SHF.L.U32 R3, R6, 0x1f, RZ ;  /* 0x0000001f06037819 */ /* 0x000fe200000006ff */
[----:B------:R-:W-:-:S12]  /*1000*/  ULEA UR8, UR4, UR6, 0x3 ;  /* 0x0000000604087291 */ /* 0x000fd8000f8e183f */
.L_x_15:
[----:B--2---:R-:W-:-:S04]  /*1010*/  IMAD.U32 R4, RZ, RZ, UR8 ;  /* 0x00000008ff047e24 */ /* 0x004fc8000f8e00ff */
[----:B------:R2:W3:Y:S03]  /*1020*/  SYNCS.PHASECHK.TRANS64.TRYWAIT P1, [R4+URZ+0x38000], R3 ;  /* 0x03800003040075a7 */ /* 0x0004e6000802017f */
[----:B---3--:R-:W-:Y:S05]  /*1030*/  @!P1 NANOSLEEP.SYNCS 0x989680 ;  /* 0x009896800000995d */ /* 0x008fea0003900000 */
[----:B------:R-:W3:Y:S02]  /*1040*/  @!P1 SYNCS.PHASECHK.TRANS64 P1, [R4+URZ+0x38000], R3 ;  /* 0x03800003040095a7 */ /* 0x000ee4000802007f */
[----:B---3--:R-:W-:Y:S05]  /*1050*/  @!P1 BRA `(.L_x_15) ;  /* 0xfffffffc00ec9947 */ /* 0x008fea000383ffff */
[----:B------:R-:W-:Y:S01]  /*1060*/  ULEA UR14, UR4, UR7, 0xa ;  /* 0x00000007040e7291 */ /* 0x000fe2000f8e503f */
[----:B------:R-:W-:Y:S01]  /*1070*/  WARPGROUP.ARRIVE ;  /* 0x00000000000079c5 */ /* 0x000fe20000000000 */
[----:B------:R-:W-:Y:S01]  /*1080*/  ULEA UR15, UR4, UR16, 0xa ;  /* 0x00000010040f7291 */ /* 0x000fe2000f8e503f */
[----:B------:R-:W-:Y:S01]  /*1090*/  UMOV UR9, 0x40000040 ;  /* 0x4000004000097882 */ /* 0x000fe20000000000 */
[----:B------:R-:W-:-:S03]  /*10a0*/  UMOV UR11, 0x40000040 ;  /* 0x40000040000b7882 */ /* 0x000fc60000000000 */
[----:B------:R-:W-:Y:S02]  /*10b0*/  UMOV UR8, UR14 ;  /* 0x0000000e00087c82 */ /* 0x000fe40008000000 */
[----:B------:R-:W-:Y:S02]  /*10c0*/  UMOV UR10, UR15 ;  /* 0x0000000f000a7c82 */ /* 0x000fe40008000000 */
[----:B------:R-:W-:Y:S01]  /*10d0*/  HGMMA.64x128x8.F32.TF32 R88, gdesc[UR8], R88, UP0 ;  /* 0x05e00000085879f0 */ /* 0x000fe2000bf02858 */
[----:B------:R-:W-:Y:S01]  /*10e0*/  UIADD3 UR8, UR14, 0x200, URZ ;  /* 0x000002000e087890 */ /* 0x000fe2000fffe03f */
[----:B------:R-:W-:-:S10]  /*10f0*/  UMOV UR9, 0x40000040 ;  /* 0x4000004000097882 */ /* 0x000fd40000000000 */
[----:B------:R-:W-:Y:S01]  /*1100*/  HGMMA.64x128x8.F32.TF32 R24, gdesc[UR8], R24, UP0 ;  /* 0x05e00000081879f0 */ /* 0x000fe2000bf02818 */
        /* <DEDUP_REMOVED lines=23> */
[----:B------:R-:W-:Y:S03]  /*1280*/  HGMMA.64x128x8.F32.TF32 R24, gdesc[UR8], R24, gsb0 ;  /* 0x05e00000081879f0 */ /* 0x000fe60008002818 */
[----:B------:R-:W-:Y:S02]  /*1290*/  WARPGROUP.DEPBAR.LE gsb0, 0x1 ;  /* 0x00008000000079c5 */ /* 0x000fe40000010100 */
[----:B------:R-:W-:Y:S05]  /*12a0*/  @!P2 BRA `(.L_x_16) ;  /* 0x000000000004a947 */ /* 0x000fea0003800000 */
[----:B------:R-:W-:Y:S01]  /*12b0*/  BPT.TRAP 0x1 ;  /* 0x000000040000795c */ /* 0x000fe20000300000 */
.L_x_16:
[----:B------:R-:W-:Y:S01]  /*12c0*/  ULEA UR8, UR5, UR6, 0x3 ;  /* 0x0000000605087291 */ /* 0x000fe2000f8e183f */
[----:B------:R-:W-:-:S03]  /*12d0*/  ISETP.GT.U32.AND P1, PT, R0, 0x1, PT ;  /* 0x000000010000780c */ /* 0x000fc60003f24070 */
[----:B------:R-:W-:-:S04]  /*12e0*/  UIADD3 UR8, UR8, 0x38038, URZ ;  /* 0x0003803808087890 */ /* 0x000fc8000fffe03f */
[----:B------:R-:W-:-:S09]  /*12f0*/  UPRMT UR8, URZ, 0x654, UR8 ;  /* 0x000006543f087896 */ /* 0x000fd20008000008 */
[----:B------:R-:W-:Y:S01]  /*1300*/  SYNCS.ARRIVE.TRANS64.RED.A1T0 RZ, [UR8], RZ ;  /* 0x000000ffffff79a7 */ /* 0x000fe20008100408 */
[----:B------:R-:W-:Y:S05]  /*1310*/  @P1 BRA `(.L_x_17) ;  /* 0x0000000000041947 */ /* 0x000fea0003800000 */
[----:B------:R-:W-:Y:S01]  /*1320*/  BPT.TRAP 0x1 ;  /* 0x000000040000795c */ /* 0x000fe20000300000 */
.L_x_17:
[----:B------:R-:W-:Y:S01]  /*1330*/  UIADD3 UR4, UR4, 0x1, URZ ;  /* 0x0000000104047890 */ /* 0x000fe2000fffe03f */
[C---:B------:R-:W-:Y:S01]  /*1340*/  ISETP.GT.AND P1, PT, R2.reuse, 0x1, PT ;  /* 0x000000010200780c */ /* 0x040fe20003f24270 */
[----:B------:R-:W-:Y:S01]  /*1350*/  UIADD3 UR5, UR5, 0x1, URZ ;  /* 0x0000000105057890 */ /* 0x000fe2000fffe03f */
[----:B------:R-:W-:Y:S01]  /*1360*/  VIADD R2, R2, 0xffffffff ;  /* 0xffffffff02027836 */ /* 0x000fe20000000000 */
[----:B------:R-:W-:Y:S02]  /*1370*/  UISETP.NE.AND UP0, UPT, UR4, 0x7, UPT ;  /* 0x000000070400788c */ /* 0x000fe4000bf05270 */
[----:B------:R-:W-:Y:S02]  /*1380*/  UISETP.NE.AND UP1, UPT, UR5, 0x7, UPT ;  /* 0x000000070500788c */ /* 0x000fe4000bf25270 */
[----:B------:R-:W-:Y:S02]  /*1390*/  USEL UR8, URZ, 0x1, UP0 ;  /* 0x000000013f087887 */ /* 0x000fe40008000000 */
[----:B------:R-:W-:-:S02]  /*13a0*/  USEL UR4, UR4, URZ, UP0 ;  /* 0x0000003f04047287 */ /* 0x000fc40008000000 */
[----:B------:R-:W-:Y:S02]  /*13b0*/  USEL UR5, UR5, URZ, UP1 ;  /* 0x0000003f05057287 */ /* 0x000fe40008800000 */
[----:B------:R-:W-:Y:S01]  /*13c0*/  UPLOP3.LUT UP0, UPT, UPT, UPT, UPT, 0x80, 0x0 ;  /* 0x000000000000789c */ /* 0x000fe20003f0f070 */
[----:B------:R-:W-:Y:S01]  /*13d0*/  LOP3.LUT R6, R6, UR8, RZ, 0x3c, !PT ;  /* 0x0000000806067c12 */ /* 0x000fe2000f8e3cff */
[----:B------:R-:W-:Y:S09]  /*13e0*/  @P1 BRA `(.L_x_18) ;  /* 0xfffffff800f41947 */ /* 0x000ff2000383ffff */
.L_x_13:
[----:B------:R-:W-:Y:S02]  /*13f0*/  WARPGROUP.DEPBAR.LE gsb0, 0x0 ;  /* 0x00008000000079c5 */ /* 0x000fe40000010000 */
[----:B------:R-:W-:Y:S05]  /*1400*/  @!P0 BRA `(.L_x_19) ;  /* 0x00000000004c8947 */ /* 0x000fea0003800000 */
[----:B------:R-:W-:-:S04]  /*1410*/  LOP3.LUT R2, R0, 0x1, RZ, 0xfc, !PT ;  /* 0x0000000100027812 */ /* 0x000fc800078efcff */
[----:B------:R-:W-:-:S13]  /*1420*/  ISETP.NE.AND P0, PT, R2, 0x3, PT ;  /* 0x000000030200780c */ /* 0x000fda0003f05270 */
[----:B------:R-:W-:Y:S05]  /*1430*/  @!P0 BRA `(.L_x_20) ;  /* 0x0000000000048947 */ /* 0x000fea0003800000 */
[----:B------:R-:W-:Y:S01]  /*1440*/  BPT.TRAP 0x1 ;  /* 0x000000040000795c */ /* 0x000fe20000300000 */
.L_x_20:
[----:B--2---:R-:W2:Y:S01]  /*1450*/  S2R R4, SR_CgaCtaId ;  /* 0x0000000000047919 */ /* 0x004ea20000008800 */
[----:B------:R-:W-:Y:S01]  /*1460*/  IMAD.WIDE.U32 R2, R5, 0x24924925, RZ ;  /* 0x2492492505027825 */ /* 0x000fe200078e00ff */
[----:B------:R-:W-:-:S03]  /*1470*/  ISETP.GT.U32.AND P0, PT, R0, 0x1, PT ;  /* 0x000000010000780c */ /* 0x000fc60003f04070 */
[----:B------:R-:W-:-:S05]  /*1480*/  IMAD.IADD R2, R5, 0x1, -R3 ;  /* 0x0000000105027824 */ /* 0x000fca00078e0a03 */
[----:B------:R-:W-:Y:S02]  /*1490*/  LEA.HI R2, R2, R3, RZ, 0x1f ;  /* 0x0000000302027211 */ /* 0x000fe400078ff8ff */
[----:B------:R-:W-:Y:S02]  /*14a0*/  MOV R3, 0x400 ;  /* 0x0000040000037802 */ /* 0x000fe40000000f00 */
[----:B------:R-:W-:-:S05]  /*14b0*/  SHF.R.U32.HI R2, RZ, 0x2, R2 ;  /* 0x00000002ff027819 */ /* 0x000fca0000011602 */
[----:B------:R-:W-:Y:S01]  /*14c0*/  IMAD R2, R2, -0x7, R5 ;  /* 0xfffffff902027824 */ /* 0x000fe200078e0205 */
[----:B--2---:R-:W-:-:S05]  /*14d0*/  LEA R3, R4, R3, 0x18 ;  /* 0x0000000304037211 */ /* 0x004fca00078ec0ff */
[----:B------:R-:W-:-:S04]  /*14e0*/  IMAD R2, R2, 0x8, R3 ;  /* 0x0000000802027824 */ /* 0x000fc800078e0203 */
[----:B------:R-:W-:-:S05]  /*14f0*/  VIADD R2, R2, 0x38038 ;  /* 0x0003803802027836 */ /* 0x000fca0000000000 */
[----:B------:R-:W-:-:S04]  /*1500*/  PRMT R2, RZ, 0x654, R2 ;  /* 0x00000654ff027816 */ /* 0x000fc80000000002 */
[----:B------:R3:W-:Y:S01]  /*1510*/  SYNCS.ARRIVE.TRANS64.RED.A1T0 RZ, [R2+URZ], RZ ;  /* 0x000000ff02ff79a7 */ /* 0x0007e2000810043f */
[----:B------:R-:W-:Y:S05]  /*1520*/  @P0 BRA `(.L_x_19) ;  /* 0x0000000000040947 */ /* 0x000fea0003800000 */
[----:B------:R-:W-:Y:S01]  /*1530*/  BPT.TRAP 0x1 ;  /* 0x000000040000795c */ /* 0x000fe20000300000 */
.L_x_19:
[----:B--2---:R-:W2:Y:S01]  /*1540*/  S2R R3, SR_TID.X ;  /* 0x0000000000037919 */ /* 0x004ea20000002100 */
[----:B------:R-:W-:Y:S01]  /*1550*/  ULDC.64 UR4, c[0x0][0x280] ;  /* 0x0000a00000047ab9 */ /* 0x000fe20000000a00 */
[----:B------:R-:W4:Y:S01]  /*1560*/  S2R R6, SR_CTAID.Y ;  /* 0x0000000000067919 */ /* 0x000f220000002600 */
[----:B------:R-:W0:Y:S01]  /*1570*/  S2R R15, SR_CTAID.X ;  /* 0x00000000000f7919 */ /* 0x000e220000002500 */
[----:B--2---:R-:W-:-:S04]  /*1580*/  SHF.R.S32.HI R0, RZ, 0x1f, R3 ;  /* 0x0000001fff007819 */ /* 0x004fc80000011403 */
[----:B------:R-:W-:Y:S01]  /*1590*/  LEA.HI R0, R0, R3, RZ, 0x7 ;  /* 0x0000000300007211 */ /* 0x000fe200078f38ff */
[----:B----4-:R-:W-:-:S03]  /*15a0*/  IMAD.SHL.U32 R6, R6, 0x80, RZ ;  /* 0x0000008006067824 */ /* 0x010fc600078e00ff */
[----:B------:R-:W-:Y:S01]  /*15b0*/  LOP3.LUT R0, R0, 0xffffff80, RZ, 0xc0, !PT ;  /* 0xffffff8000007812 */ /* 0x000fe200078ec0ff */
[----:B0-----:R-:W-:Y:S01]  /*15c0*/  IMAD.SHL.U32 R4, R15, 0x80, RZ ;  /* 0x000000800f047824 */ /* 0x001fe200078e00ff */
[----:B------:R-:W-:-:S03]  /*15d0*/  ISETP.GE.AND P0, PT, R6, UR5, PT ;  /* 0x0000000506007c0c */ /* 0x000fc6000bf06270 */
[----:B------:R-:W-:Y:S01]  /*15e0*/  IMAD.IADD R0, R3, 0x1, -R0 ;  /* 0x0000000103007824 */ /* 0x000fe200078e0a00 */
[----:B------:R-:W-:-:S04]  /*15f0*/  ISETP.GE.OR P0, PT, R4, UR4, P0 ;  /* 0x0000000404007c0c */ /* 0x000fc80008706670 */
[----:B------:R-:W-:-:S04]  /*1600*/  SHF.R.S32.HI R3, RZ, 0x1f, R0 ;  /* 0x0000001fff037819 */ /* 0x000fc80000011400 */
[----:B---3--:R-:W-:-:S04]  /*1610*/  LEA.HI R2, R3, R0, RZ, 0x2 ;  /* 0x0000000003027211 */ /* 0x008fc800078f10ff */
[--C-:B------:R-:W-:Y:S02]  /*1620*/  SHF.R.S32.HI R10, RZ, 0x2, R2.reuse ;  /* 0x00000002ff0a7819 */ /* 0x100fe40000011402 */
[----:B------:R-:W-:-:S04]  /*1630*/  SHF.R.S32.HI R5, RZ, 0x1f, R2 ;  /* 0x0000001fff057819 */ /* 0x000fc80000011402 */
[----:B------:R-:W-:-:S04]  /*1640*/  LEA.HI R5, R5, R10, RZ, 0x3 ;  /* 0x0000000a05057211 */ /* 0x000fc800078f18ff */
[----:B------:R-:W-:Y:S01]  /*1650*/  LOP3.LUT R11, R5, 0xfffffff8, RZ, 0xc0, !PT ;  /* 0xfffffff8050b7812 */ /* 0x000fe200078ec0ff */
[----:B------:R-:W-:Y:S06]  /*1660*/  @P0 EXIT ;  /* 0x000000000000094d */ /* 0x000fec0003800000 */
[----:B------:R-:W0:Y:S01]  /*1670*/  LDC.64 R16, c[0x0][0x5d0] ;  /* 0x00017400ff107b82 */ /* 0x000e220000000a00 */
[----:B------:R-:W-:Y:S01]  /*1680*/  IMAD.IADD R10, R10, 0x1, -R11 ;  /* 0x000000010a0a7824 */ /* 0x000fe200078e0a0b */
[----:B------:R-:W-:Y:S02]  /*1690*/  LOP3.LUT R5, R2, 0x7ffffffc, RZ, 0xc0, !PT ;  /* 0x7ffffffc02057812 */ /* 0x000fe400078ec0ff */
[----:B------:R-:W-:Y:S02]  /*16a0*/  LEA.HI R3, R3, R0, RZ, 0x5 ;  /* 0x0000000003037211 */ /* 0x000fe400078f28ff */
[----:B------:R-:W-:Y:S01]  /*16b0*/  SHF.R.S32.HI R11, RZ, 0x1f, R10 ;  /* 0x0000001fff0b7819 */ /* 0x000fe2000001140a */
[----:B------:R-:W-:Y:S01]  /*16c0*/  IMAD.IADD R5, R0, 0x1, -R5 ;  /* 0x0000000100057824 */ /* 0x000fe200078e0a05 */
[----:B------:R-:W-:Y:S02]  /*16d0*/  SHF.R.S32.HI R13, RZ, 0x5, R3 ;  /* 0x00000005ff0d7819 */ /* 0x000fe40000011403 */
[----:B-1---5:R-:W-:Y:S01]  /*16e0*/  FSETP.NEU.AND P1, PT, R9, RZ, PT ;  /* 0x000000ff0900720b */ /* 0x022fe20003f2d000 */
[----:B------:R-:W-:-:S02]  /*16f0*/  IMAD.SHL.U32 R7, R5, 0x2, RZ ;  /* 0x0000000205077824 */ /* 0x000fc400078e00ff */
[----:B------:R-:W-:-:S03]  /*1700*/  IMAD.WIDE R2, R15, 0x80, R10 ;  /* 0x000000800f027825 */ /* 0x000fc600078e020a */
[----:B------:R-:W-:Y:S01]  /*1710*/  SHF.R.S32.HI R11, RZ, 0x1f, R7 ;  /* 0x0000001fff0b7819 */ /* 0x000fe20000011407 */
[C---:B------:R-:W-:Y:S01]  /*1720*/  IMAD R5, R13.reuse, -0x10, -R4 ;  /* 0xfffffff00d057824 */ /* 0x040fe200078e0a04 */
[C---:B------:R-:W-:Y:S01]  /*1730*/  IADD3 R4, P0, R6.reuse, R7, RZ ;  /* 0x0000000706047210 */ /* 0x040fe20007f1e0ff */
[----:B------:R-:W-:Y:S01]  /*1740*/  IMAD.WIDE R2, R13, 0x10, R2 ;  /* 0x000000100d027825 */ /* 0x000fe200078e0202 */
[----:B------:R-:W-:Y:S02]  /*1750*/  IADD3 R0, -R7, UR5, -R6 ;  /* 0x0000000507007c10 */ /* 0x000fe4000fffe906 */
[----:B------:R-:W-:Y:S02]  /*1760*/  IADD3 R10, R5, UR4, -R10 ;  /* 0x00000004050a7c10 */ /* 0x000fe4000fffe80a */
[----:B------:R-:W-:Y:S01]  /*1770*/  LEA.HI.X.SX32 R5, R6, R11, 0x1, P0 ;  /* 0x0000000b06057211 */ /* 0x000fe200000f0eff */
[-C--:B0-----:R-:W-:Y:S01]  /*1780*/  IMAD R6, R3, R16.reuse, RZ ;  /* 0x0000001003067224 */ /* 0x081fe200078e02ff */
[----:B------:R-:W-:Y:S01]  /*1790*/  ISETP.GT.AND P3, PT, R10, RZ, PT ;  /* 0x000000ff0a00720c */ /* 0x000fe20003f64270 */
[C---:B------:R-:W-:Y:S01]  /*17a0*/  IMAD.SHL.U32 R19, R16.reuse, 0x8, RZ ;  /* 0x0000000810137824 */ /* 0x040fe200078e00ff */
[----:B------:R-:W-:Y:S01]  /*17b0*/  SHF.L.U64.HI R18, R16, 0x3, R17 ;  /* 0x0000000310127819 */ /* 0x000fe20000010211 */
[----:B------:R-:W-:Y:S01]  /*17c0*/  IMAD.WIDE.U32 R14, R2, R16, R4 ;  /* 0x00000010020e7225 */ /* 0x000fe200078e0004 */
[----:B------:R-:W-:-:S02]  /*17d0*/  SHF.L.U64.HI R11, R16, 0x6, R17 ;  /* 0x00000006100b7819 */ /* 0x000fc40000010211 */
[----:B------:R-:W-:Y:S01]  /*17e0*/  ISETP.GT.AND P0, PT, R0, RZ, P3 ;  /* 0x000000ff0000720c */ /* 0x000fe20001f04270 */
[----:B------:R-:W-:Y:S02]  /*17f0*/  IMAD R7, R2, R17, R6 ;  /* 0x0000001102077224 */ /* 0x000fe400078e0206 */
[----:B------:R-:W-:Y:S02]  /*1800*/  IMAD.SHL.U32 R16, R16, 0x40, RZ ;  /* 0x0000004010107824 */ /* 0x000fe400078e00ff */
[----:B------:R-:W-:Y:S01]  /*1810*/  IMAD.IADD R17, R15, 0x1, R7 ;  /* 0x000000010f117824 */ /* 0x000fe200078e0207 */
[----:B------:R-:W-:Y:S07]  /*1820*/  @!P1 BRA `(.L_x_21) ;  /* 0x0000005000d09947 */ /* 0x000fee0003800000 */
[----:B------:R-:W-:Y:S01]  /*1830*/  ULDC.64 UR6, c[0x0][0x5b0] ;  /* 0x00016c0000067ab9 */ /* 0x000fe20000000a00 */
[----:B------:R-:W-:Y:S01]  /*1840*/  ULDC.64 UR8, c[0x0][0x5a8] ;  /* 0x00016a0000087ab9 */ /* 0x000fe20000000a00 */
[----:B------:R-:W-:Y:S01]  /*1850*/  IMAD R13, R3, UR6, RZ ;  /* 0x00000006030d7c24 */ /* 0x000fe2000f8e02ff */
[----:B------:R-:W-:Y:S01]  /*1860*/  ULDC.64 UR4, c[0x0][0x5c8] ;  /* 0x0001720000047ab9 */ /* 0x000fe20000000a00 */
[----:B------:R-:W-:-:S04]  /*1870*/  IMAD.WIDE.U32 R6, R2, UR6, R4 ;  /* 0x0000000602067c25 */ /* 0x000fc8000f8e0004 */
[----:B------:R-:W-:Y:S01]  /*1880*/  IMAD R153, R2, UR7, R13 ;  /* 0x0000000702997c24 */ /* 0x000fe2000f8e020d */
[----:B------:R-:W-:-:S03]  /*1890*/  LEA R12, P1, R6, UR8, 0x2 ;  /* 0x00000008060c7c11 */ /* 0x000fc6000f8210ff */
[----:B------:R-:W-:-:S05]  /*18a0*/  IMAD.IADD R7, R7, 0x1, R153 ;  /* 0x0000000107077824 */ /* 0x000fca00078e0299 */
[----:B------:R-:W-:-:S05]  /*18b0*/  LEA.HI.X R13, R6, UR9, R7, 0x2, P1 ;  /* 0x00000009060d7c11 */ /* 0x000fca00088f1407 */
[----:B------:R-:W2:Y:S01]  /*18c0*/  @P0 LDG.E.LTC128B R15, desc[UR12][R12.64] ;  /* 0x0000000c0c0f0981 */ /* 0x000ea2000c1e1920 */
[----:B------:R-:W-:Y:S01]  /*18d0*/  ISETP.GT.AND P1, PT, R0, 0x1, P3 ;  /* 0x000000010000780c */ /* 0x000fe20001f24270 */
[----:B------:R-:W-:Y:S01]  /*18e0*/  BSSY B0, `(.L_x_22) ;  /* 0x000000b000007945 */ /* 0x000fe20003800000 */
[----:B--2---:R-:W-:-:S05]  /*18f0*/  LOP3.LUT R6, R15, 0xffffe000, RZ, 0xc0, !PT ;  /* 0xffffe0000f067812 */ /* 0x004fca00078ec0ff */
[----:B------:R-:W-:Y:S01]  /*1900*/  FMUL R7, R6, R9 ;  /* 0x0000000906077220 */ /* 0x000fe20000400000 */
[----:B------:R-:W-:-:S03]  /*1910*/  LEA R6, P2, R14, UR4, 0x2 ;  /* 0x000000040e067c11 */ /* 0x000fc6000f8410ff */
[----:B------:R-:W-:Y:S01]  /*1920*/  FFMA R21, R88, R8, R7 ;  /* 0x0000000858157223 */ /* 0x000fe20000000007 */
[----:B------:R-:W-:Y:S01]  /*1930*/  LEA.HI.X R7, R14, UR5, R17, 0x2, P2 ;  /* 0x000000050e077c11 */ /* 0x000fe200090f1411 */
[----:B------:R-:W-:-:S03]  /*1940*/  IMAD.MOV.U32 R17, RZ, RZ, R15 ;  /* 0x000000ffff117224 */ /* 0x000fc600078e000f */
[----:B------:R-:W-:-:S05]  /*1950*/  F2FP.TF32.F32.PACK_B R21, R21 ;  /* 0x00000015ff15723e */ /* 0x000fca00024050ff */
[----:B------:R0:W-:Y:S01]  /*1960*/  @P0 STG.E desc[UR12][R6.64], R21 ;  /* 0x0000001506000986 */ /* 0x0001e2000c10190c */
[----:B------:R-:W-:Y:S05]  /*1970*/  @!P1 BRA `(.L_x_23) ;  /* 0x0000000000049947 */ /* 0x000fea0003800000 */
[----:B------:R1:W5:Y:S02]  /*1980*/  LDG.E.LTC128B R17, desc[UR12][R12.64+0x4] ;  /* 0x0000040c0c117981 */ /* 0x000364000c1e1920 */
.L_x_23:
[----:B------:R-:W-:Y:S05]  /*1990*/  BSYNC B0 ;  /* 0x0000000000007941 */ /* 0x000fea0003800000 */
.L_x_22:
[----:B------:R-:W-:Y:S01]  /*19a0*/  USHF.L.U32 UR4, UR6, 0x3, URZ ;  /* 0x0000000306047899 */ /* 0x000fe2000800063f */
[----:B-----5:R-:W-:Y:S01]  /*19b0*/  LOP3.LUT R22, R17, 0xffffe000, RZ, 0xc0, !PT ;  /* 0xffffe00011167812 */ /* 0x020fe200078ec0ff */
[----:B------:R-:W-:Y:S01]  /*19c0*/  USHF.L.U64.HI UR5, UR6, 0x3, UR7 ;  /* 0x0000000306057899 */ /* 0x000fe20008010207 */
[----:B------:R-:W-:Y:S01]  /*19d0*/  ISETP.GT.AND P0, PT, R10, 0x8, PT ;  /* 0x000000080a00780c */ /* 0x000fe20003f04270 */
[----:B------:R-:W-:Y:S02]  /*19e0*/  IMAD.MOV.U32 R88, RZ, RZ, R17 ;  /* 0x000000ffff587224 */ /* 0x000fe400078e0011 */
[----:B------:R-:W-:Y:S02]  /*19f0*/  IMAD.U32 R14, RZ, RZ, UR4 ;  /* 0x00000004ff0e7e24 */ /* 0x000fe4000f8e00ff */
[----:B------:R-:W-:Y:S01]  /*1a00*/  FMUL R22, R22, R9 ;  /* 0x0000000916167220 */ /* 0x000fe20000400000 */
[----:B------:R-:W-:Y:S01]  /*1a10*/  IMAD.U32 R15, RZ, RZ, UR5 ;  /* 0x00000005ff0f7e24 */ /* 0x000fe2000f8e00ff */
[----:B------:R-:W-:-:S02]  /*1a20*/  ISETP.GT.AND P2, PT, R0, RZ, P0 ;  /* 0x000000ff0000720c */ /* 0x000fc40000744270 */
[----:B------:R-:W-:Y:S01]  /*1a30*/  FFMA R89, R89, R8, R22 ;  /* 0x0000000859597223 */ /* 0x000fe20000000016 */
[----:B0-----:R-:W-:-:S04]  /*1a40*/  IMAD.WIDE.U32 R20, R2, UR6, R14 ;  /* 0x0000000602147c25 */ /* 0x001fc8000f8e000e */
[----:B------:R-:W-:Y:S02]  /*1a50*/  F2FP.TF32.F32.PACK_B R89, R89 ;  /* 0x00000059ff59723e */ /* 0x000fe400024050ff */
[----:B------:R-:W-:-:S03]  /*1a60*/  IADD3 R23, P4, R4, R20, RZ ;  /* 0x0000001404177210 */ /* 0x000fc60007f9e0ff */
[----:B------:R0:W-:Y:S01]  /*1a70*/  @P1 STG.E desc[UR12][R6.64+0x4], R89 ;  /* 0x0000045906001986 */ /* 0x0001e2000c10190c */
[----:B------:R-:W-:Y:S02]  /*1a80*/  IADD3.X R22, R5, R153, R21, P4, !PT ;  /* 0x0000009905167210 */ /* 0x000fe400027fe415 */
[----:B------:R-:W-:-:S04]  /*1a90*/  LEA R20, P4, R23, UR8, 0x2 ;  /* 0x0000000817147c11 */ /* 0x000fc8000f8810ff */
[----:B------:R-:W-:-:S05]  /*1aa0*/  LEA.HI.X R21, R23, UR9, R22, 0x2, P4 ;  /* 0x0000000917157c11 */ /* 0x000fca000a0f1416 */
[----:B------:R-:W2:Y:S01]  /*1ab0*/  @P2 LDG.E.LTC128B R88, desc[UR12][R20.64] ;  /* 0x0000000c14582981 */ /* 0x000ea2000c1e1920 */
[C---:B------:R-:W-:Y:S01]  /*1ac0*/  IMAD.SHL.U32 R17, R19.reuse, 0x4, RZ ;  /* 0x0000000413117824 */ /* 0x040fe200078e00ff */
[----:B------:R-:W-:Y:S01]  /*1ad0*/  SHF.L.U64.HI R19, R19, 0x2, R18 ;  /* 0x0000000213137819 */ /* 0x000fe20000010212 */
[----:B------:R-:W-:Y:S01]  /*1ae0*/  BSSY B0, `(.L_x_24) ;  /* 0x000000b000007945 */ /* 0x000fe20003800000 */
[----:B------:R-:W-:Y:S02]  /*1af0*/  ISETP.GT.AND P1, PT, R0, 0x1, P0 ;  /* 0x000000010000780c */ /* 0x000fe40000724270 */
[----:B--2---:R-:W-:-:S05]  /*1b00*/  LOP3.LUT R22, R88, 0xffffe000, RZ, 0xc0, !PT ;  /* 0xffffe00058167812 */ /* 0x004fca00078ec0ff */
[----:B------:R-:W-:Y:S01]  /*1b10*/  FMUL R23, R22, R9 ;  /* 0x0000000916177220 */ /* 0x000fe20000400000 */
[----:B------:R-:W-:-:S03]  /*1b20*/  IADD3 R22, P4, R17, R6, RZ ;  /* 0x0000000611167210 */ /* 0x000fc60007f9e0ff */
[----:B------:R-:W-:Y:S02]  /*1b30*/  FFMA R153, R90, R8, R23 ;  /* 0x000000085a997223 */ /* 0x000fe40000000017 */
[----:B------:R-:W-:-:S03]  /*1b40*/  IMAD.X R23, R19, 0x1, R7, P4 ;  /* 0x0000000113177824 */ /* 0x000fc600020e0607 */
[----:B------:R-:W-:-:S05]  /*1b50*/  F2FP.TF32.F32.PACK_B R153, R153 ;  /* 0x00000099ff99723e */ /* 0x000fca00024050ff */
[----:B------:R0:W-:Y:S01]  /*1b60*/  @P2 STG.E desc[UR12][R22.64], R153 ;  /* 0x0000009916002986 */ /* 0x0001e2000c10190c */
[----:B------:R-:W-:Y:S05]  /*1b70*/  @!P1 BRA `(.L_x_25) ;  /* 0x0000000000049947 */ /* 0x000fea0003800000 */
[----:B------:R2:W5:Y:S02]  /*1b80*/  LDG.E.LTC128B R88, desc[UR12][R20.64+0x4] ;  /* 0x0000040c14587981 */ /* 0x000564000c1e1920 */
.L_x_25:
[----:B------:R-:W-:Y:S05]  /*1b90*/  BSYNC B0 ;  /* 0x0000000000007941 */ /* 0x000fea0003800000 */
.L_x_24:
[----:B-----5:R-:W-:Y:S01]  /*1ba0*/  LOP3.LUT R18, R88, 0xffffe000, RZ, 0xc0, !PT ;  /* 0xffffe00058127812 */ /* 0x020fe200078ec0ff */
[----:B------:R-:W-:Y:S01]  /*1bb0*/  BSSY B0, `(.L_x_26) ;  /* 0x0000008000007945 */ /* 0x000fe20003800000 */
[----:B------:R-:W-:-:S03]  /*1bc0*/  ISETP.GT.AND P2, PT, R0, 0x8, P3 ;  /* 0x000000080000780c */ /* 0x000fc60001f44270 */
[----:B------:R-:W-:-:S04]  /*1bd0*/  FMUL R18, R18, R9 ;  /* 0x0000000912127220 */ /* 0x000fc80000400000 */
[----:B------:R-:W-:-:S05]  /*1be0*/  FFMA R91, R91, R8, R18 ;  /* 0x000000085b5b7223 */ /* 0x000fca0000000012 */
[----:B------:R-:W-:-:S05]  /*1bf0*/  F2FP.TF32.F32.PACK_B R91, R91 ;  /* 0x0000005bff5b723e */ /* 0x000fca00024050ff */
[----:B------:R3:W-:Y:S01]  /*1c00*/  @P1 STG.E desc[UR12][R22.64+0x4], R91 ;  /* 0x0000045b16001986 */ /* 0x0007e2000c10190c */
[----:B------:R-:W-:Y:S05]  /*1c10*/  @!P2 BRA `(.L_x_27) ;  /* 0x000000000004a947 */ /* 0x000fea0003800000 */
[----:B------:R4:W5:Y:S02]  /*1c20*/  LDG.E.LTC128B R88, desc[UR12][R12.64+0x20] ;  /* 0x0000200c0c587981 */ /* 0x000964000c1e1920 */
.L_x_27:
[----:B------:R-:W-:Y:S05]  /*1c30*/  BSYNC B0 ;  /* 0x0000000000007941 */ /* 0x000fea0003800000 */
.L_x_26:
[----:B-----5:R-:W-:Y:S01]  /*1c40*/  LOP3.LUT R18, R88, 0xffffe000, RZ, 0xc0, !PT ;  /* 0xffffe00058127812 */ /* 0x020fe200078ec0ff */
[----:B------:R-:W-:Y:S01]  /*1c50*/  BSSY B0, `(.L_x_28) ;  /* 0x0000008000007945 */ /* 0x000fe20003800000 */
[----:B------:R-:W-:-:S03]  /*1c60*/  ISETP.GT.AND P1, PT, R0, 0x9, P3 ;  /* 0x000000090000780c */ /* 0x000fc60001f24270 */
[----:B0-----:R-:W-:-:S04]  /*1c70*/  FMUL R89, R18, R9 ;  /* 0x0000000912597220 */ /* 0x001fc80000400000 */
[----:B------:R-:W-:-:S05]  /*1c80*/  FFMA R89, R92, R8, R89 ;  /* 0x000000085c597223 */ /* 0x000fca0000000059 */
[----:B------:R-:W-:-:S05]  /*1c90*/  F2FP.TF32.F32.PACK_B R89, R89 ;  /* 0x00000059ff59723e */ /* 0x000fca00024050ff */
[----:B------:R0:W-:Y:S01]  /*1ca0*/  @P2 STG.E desc[UR12][R6.64+0x20], R89 ;  /* 0x0000205906002986 */ /* 0x0001e2000c10190c */
[----:B------:R-:W-:Y:S05]  /*1cb0*/  @!P1 BRA `(.L_x_29) ;  /* 0x0000000000049947 */ /* 0x000fea0003800000 */
[----:B------:R0:W5:Y:S02]  /*1cc0*/  LDG.E.LTC128B R88, desc[UR12][R12.64+0x24] ;  /* 0x0000240c0c587981 */ /* 0x000164000c1e1920 */
.L_x_29:
[----:B------:R-:W-:Y:S05]  /*1cd0*/  BSYNC B0 ;  /* 0x0000000000007941 */ /* 0x000fea0003800000 */
.L_x_28:
        /* <DEDUP_REMOVED lines=9> */
.L_x_31:
[----:B------:R-:W-:Y:S05]  /*1d70*/  BSYNC B0 ;  /* 0x0000000000007941 */ /* 0x000fea0003800000 */
.L_x_30:
        /* <DEDUP_REMOVED lines=9> */
.L_x_33:
[----:B------:R-:W-:Y:S05]  /*1e10*/  BSYNC B0 ;  /* 0x0000000000007941 */ /* 0x000fea0003800000 */
.L_x_32:
        /* <DEDUP_REMOVED lines=9> */
.L_x_35:
[----:B------:R-:W-:Y:S05]  /*1eb0*/  BSYNC B0 ;  /* 0x0000000000007941 */ /* 0x000fea0003800000 */
.L_x_34:
        /* <DEDUP_REMOVED lines=9> */
.L_x_37:
[----:B------:R-:W-:Y:S05]  /*1f50*/  BSYNC B0 ;  /* 0x0000000000007941 */ /* 0x000fea0003800000 */
.L_x_36:
        /* <DEDUP_REMOVED lines=9> */
.L_x_39:
[----:B------:R-:W-:Y:S05]  /*1ff0*/  BSYNC B0 ;  /* 0x0000000000007941 */ /* 0x000fea0003800000 */
.L_x_38:
        /* <DEDUP_REMOVED lines=9> */
.L_x_41:
[----:B------:R-:W-:Y:S05]  /*2090*/  BSYNC B0 ;  /* 0x0000000000007941 */ /* 0x000fea0003800000 */
.L_x_40:
        /* <DEDUP_REMOVED lines=9> */
.L_x_43:
[----:B------:R-:W-:Y:S05]  /*2130*/  BSYNC B0 ;  /* 0x0000000000007941 */ /* 0x000fea0003800000 */
.L_x_42:
        /* <DEDUP_REMOVED lines=9> */
.L_x_45:
[----:B------:R-:W-:Y:S05]  /*21d0*/  BSYNC B0 ;  /* 0x0000000000007941 */ /* 0x000fea0003800000 */
.L_x_44:
        /* <DEDUP_REMOVED lines=9> */
.L_x_47:
[----:B------:R-:W-:Y:S05]  /*2270*/  BSYNC B0 ;  /* 0x0000000000007941 */ /* 0x000fea0003800000 */
.L_x_46:
        /* <DEDUP_REMOVED lines=9> */
.L_x_49:
[----:B------:R-:W-:Y:S05]  /*2310*/  BSYNC B0 ;  /* 0x0000000000007941 */ /* 0x000fea0003800000 */
.L_x_48:
        /* <DEDUP_REMOVED lines=9> */
.L_x_51:
[----:B------:R-:W-:Y:S05]  /*23b0*/  BSYNC B0 ;  /* 0x0000000000007941 */ /* 0x000fea0003800000 */
.L_x_50:
        /* <DEDUP_REMOVED lines=9> */
.L_x_53:
[----:B------:R-:W-:Y:S05]  /*2450*/  BSYNC B0 ;  /* 0x0000000000007941 */ /* 0x000fea0003800000 */
.L_x_52:
        /* <DEDUP_REMOVED lines=9> */
.L_x_55:
[----:B------:R-:W-:Y:S05]  /*24f0*/  BSYNC B0 ;  /* 0x0000000000007941 */ /* 0x000fea0003800000 */
.L_x_54:
        /* <DEDUP_REMOVED lines=9> */
.L_x_57:
[----:B------:R-:W-:Y:S05]  /*2590*/  BSYNC B0 ;  /* 0x0000000000007941 */ /* 0x000fea0003800000 */
.L_x_56:
        /* <DEDUP_REMOVED lines=9> */
.L_x_59:
[----:B------:R-:W-:Y:S05]  /*2630*/  BSYNC B0 ;  /* 0x0000000000007941 */ /* 0x000fea0003800000 */
.L_x_58:
        /* <DEDUP_REMOVED lines=9> */
.L_x_61:
[----:B------:R-:W-:Y:S05]  /*26d0*/  BSYNC B0 ;  /* 0x0000000000007941 */ /* 0x000fea0003800000 */
.L_x_60:
        /* <DEDUP_REMOVED lines=9> */
.L_x_63:
[----:B------:R-:W-:Y:S05]  /*2770*/  BSYNC B0 ;  /* 0x0000000000007941 */ /* 0x000fea0003800000 */
.L_x_62:
        /* <DEDUP_REMOVED lines=9> */
.L_x_65:
[----:B------:R-:W-:Y:S05]  /*2810*/  BSYNC B0 ;  /* 0x0000000000007941 */ /* 0x000fea0003800000 */
.L_x_64:
        /* <DEDUP_REMOVED lines=9> */
.L_x_67:
[----:B------:R-:W-:Y:S05]  /*28b0*/  BSYNC B0 ;  /* 0x0000000000007941 */ /* 0x000fea0003800000 */
.L_x_66:
        /* <DEDUP_REMOVED lines=9> */
.L_x_69:
[----:B------:R-:W-:Y:S05]  /*2950*/  BSYNC B0 ;  /* 0x0000000000007941 */ /* 0x000fea0003800000 */
.L_x_68:
        /* <DEDUP_REMOVED lines=9> */
.L_x_71:
[----:B------:R-:W-:Y:S05]  /*29f0*/  BSYNC B0 ;  /* 0x0000000000007941 */ /* 0x000fea0003800000 */
.L_x_70:
        /* <DEDUP_REMOVED lines=9> */
.L_x_73:
[----:B------:R-:W-:Y:S05]  /*2a90*/  BSYNC B0 ;  /* 0x0000000000007941 */ /* 0x000fea0003800000 */
.L_x_72:
        /* <DEDUP_REMOVED lines=9> */
.L_x_75:
[----:B------:R-:W-:Y:S05]  /*2b30*/  BSYNC B0 ;  /* 0x0000000000007941 */ /* 0x000fea0003800000 */
.L_x_74:
        /* <DEDUP_REMOVED lines=9> */
.L_x_77:
[----:B------:R-:W-:Y:S05]  /*2bd0*/  BSYNC B0 ;  /* 0x0000000000007941 */ /* 0x000fea0003800000 */
.L_x_76:
        /* <DEDUP_REMOVED lines=9> */
.L_x_79:
[----:B------:R-:W-:Y:S05]  /*2c70*/  BSYNC B0 ;  /* 0x0000000000007941 */ /* 0x000fea0003800000 */
.L_x_78:
        /* <DEDUP_REMOVED lines=9> */
.L_x_81:
[----:B------:R-:W-:Y:S05]  /*2d10*/  BSYNC B0 ;  /* 0x0000000000007941 */ /* 0x000fea0003800000 */
.L_x_80:
        /* <DEDUP_REMOVED lines=9> */
.L_x_83:
[----:B------:R-:W-:Y:S05]  /*2db0*/  BSYNC B0 ;  /* 0x0000000000007941 */ /* 0x000fea0003800000 */
.L_x_82:
        /* <DEDUP_REMOVED lines=9> */
.L_x_85:
[----:B------:R-:W-:Y:S05]  /*2e50*/  BSYNC B0 ;  /* 0x0000000000007941 */ /* 0x000fea0003800000 */
.L_x_84:
        /* <DEDUP_REMOVED lines=9> */
.L_x_87:
[----:B------:R-:W-:Y:S05]  /*2ef0*/  BSYNC B0 ;  /* 0x0000000000007941 */ /* 0x000fea0003800000 */
.L_x_86:
        /* <DEDUP_REMOVED lines=9> */
.L_x_89:
[----:B------:R-:W-:Y:S05]  /*2f90*/  BSYNC B0 ;  /* 0x0000000000007941 */ /* 0x000fea0003800000 */
.L_x_88:
        /* <DEDUP_REMOVED lines=9> */
.L_x_91:
[----:B------:R-:W-:Y:S05]  /*3030*/  BSYNC B0 ;  /* 0x0000000000007941 */ /* 0x000fea0003800000 */
.L_x_90:
        /* <DEDUP_REMOVED lines=9> */
.L_x_93:
[----:B------:R-:W-:Y:S05]  /*30d0*/  BSYNC B0 ;  /* 0x0000000000007941 */ /* 0x000fea0003800000 */
.L_x_92:
        /* <DEDUP_REMOVED lines=9> */
.L_x_95:
[----:B------:R-:W-:Y:S05]  /*3170*/  BSYNC B0 ;  /* 0x0000000000007941 */ /* 0x000fea0003800000 */
.L_x_94:
        /* <DEDUP_REMOVED lines=9> */
.L_x_97:
[----:B------:R-:W-:Y:S05]  /*3210*/  BSYNC B0 ;  /* 0x0000000000007941 */ /* 0x000fea0003800000 */
.L_x_96:
        /* <DEDUP_REMOVED lines=9> */
.L_x_99:
[----:B------:R-:W-:Y:S05]  /*32b0*/  BSYNC B0 ;  /* 0x0000000000007941 */ /* 0x000fea0003800000 */
.L_x_98:
        /* <DEDUP_REMOVED lines=9> */
.L_x_101:
[----:B------:R-:W-:Y:S05]  /*3350*/  BSYNC B0 ;  /* 0x0000000000007941 */ /* 0x000fea0003800000 */
.L_x_100:
        /* <DEDUP_REMOVED lines=9> */
.L_x_103:
[----:B------:R-:W-:Y:S05]  /*33f0*/  BSYNC B0 ;  /* 0x0000000000007941 */ /* 0x000fea0003800000 */
.L_x_102:
        /* <DEDUP_REMOVED lines=9> */
.L_x_105:
[----:B------:R-:W-:Y:S05]  /*3490*/  BSYNC B0 ;  /* 0x0000000000007941 */ /* 0x000fea0003800000 */
.L_x_104:
        /* <DEDUP_REMOVED lines=9> */
.L_x_107:
[----:B------:R-:W-:Y:S05]  /*3530*/  BSYNC B0 ;  /* 0x0000000000007941 */ /* 0x000fea0003800000 */
.L_x_106:
        /* <DEDUP_REMOVED lines=9> */
.L_x_109:
[----:B------:R-:W-:Y:S05]  /*35d0*/  BSYNC B0 ;  /* 0x0000000000007941 */ /* 0x000fea0003800000 */
.L_x_108:
        /* <DEDUP_REMOVED lines=9> */
.L_x_111:
[----:B------:R-:W-:Y:S05]  /*3670*/  BSYNC B0 ;  /* 0x0000000000007941 */ /* 0x000fea0003800000 */
.L_x_110:
        /* <DEDUP_REMOVED lines=9> */
.L_x_113:
[----:B------:R-:W-:Y:S05]  /*3710*/  BSYNC B0 ;  /* 0x0000000000007941 */ /* 0x000fea0003800000 */
.L_x_112:
        /* <DEDUP_REMOVED lines=9> */
.L_x_115:
[----:B------:R-:W-:Y:S05]  /*37b0*/  BSYNC B0 ;  /* 0x0000000000007941 */ /* 0x000fea0003800000 */
.L_x_114:
        /* <DEDUP_REMOVED lines=9> */
.L_x_117:
[----:B------:R-:W-:Y:S05]  /*3850*/  BSYNC B0 ;  /* 0x0000000000007941 */ /* 0x000fea0003800000 */
.L_x_116:
        /* <DEDUP_REMOVED lines=9> */
.L_x_119:
[----:B------:R-:W-:Y:S05]  /*38f0*/  BSYNC B0 ;  /* 0x0000000000007941 */ /* 0x000fea0003800000 */
.L_x_118:
        /* <DEDUP_REMOVED lines=9> */
.L_x_121:
[----:B------:R-:W-:Y:S05]  /*3990*/  BSYNC B0 ;  /* 0x0000000000007941 */ /* 0x000fea0003800000 */
.L_x_120:
        /* <DEDUP_REMOVED lines=9> */
.L_x_123:
[----:B------:R-:W-:Y:S05]  /*3a30*/  BSYNC B0 ;  /* 0x0000000000007941 */ /* 0x000fea0003800000 */
.L_x_122:
        /* <DEDUP_REMOVED lines=9> */
.L_x_125:
[----:B------:R-:W-:Y:S05]  /*3ad0*/  BSYNC B0 ;  /* 0x0000000000007941 */ /* 0x000fea0003800000 */
.L_x_124:
        /* <DEDUP_REMOVED lines=9> */
.L_x_127:
[----:B------:R-:W-:Y:S05]  /*3b70*/  BSYNC B0 ;  /* 0x0000000000007941 */ /* 0x000fea0003800000 */
.L_x_126:
        /* <DEDUP_REMOVED lines=9> */
.L_x_129:
[----:B------:R-:W-:Y:S05]  /*3c10*/  BSYNC B0 ;  /* 0x0000000000007941 */ /* 0x000fea0003800000 */
.L_x_128:
        /* <DEDUP_REMOVED lines=9> */
.L_x_131:
[----:B------:R-:W-:Y:S05]  /*3cb0*/  BSYNC B0 ;  /* 0x0000000000007941 */ /* 0x000fea0003800000 */
.L_x_130:
        /* <DEDUP_REMOVED lines=9> */
.L_x_133:
[----:B------:R-:W-:Y:S05]  /*3d50*/  BSYNC B0 ;  /* 0x0000000000007941 */ /* 0x000fea0003800000 */
.L_x_132:
        /* <DEDUP_REMOVED lines=9> */
.L_x_135:
[----:B------:R-:W-:Y:S05]  /*3df0*/  BSYNC B0 ;  /* 0x0000000000007941 */ /* 0x000fea0003800000 */
.L_x_134:
        /* <DEDUP_REMOVED lines=9> */
.L_x_137:
[----:B------:R-:W-:Y:S05]  /*3e90*/  BSYNC B0 ;  /* 0x0000000000007941 */ /* 0x000fea0003800000 */
.L_x_136:
        /* <DEDUP_REMOVED lines=9> */
.L_x_139:
[----:B------:R-:W-:Y:S05]  /*3f30*/  BSYNC B0 ;  /* 0x0000000000007941 */ /* 0x000fea0003800000 */
.L_x_138:
        /* <DEDUP_REMOVED lines=9> */
.L_x_141:
[----:B------:R-:W-:Y:S05]  /*3fd0*/  BSYNC B0 ;  /* 0x0000000000007941 */ /* 0x000fea0003800000 */
.L_x_140:
[----:B01--45:R-:W-:Y:S01]  /*3fe0*/  LOP3.LUT R12, R88, 0xffffe000, RZ, 0xc0, !PT ;  /* 0xffffe000580c7812 */ /* 0x033fe200078ec0ff */
        /* <DEDUP_REMOVED lines=8> */
.L_x_143:
[----:B------:R-:W-:Y:S05]  /*4070*/  BSYNC B0 ;  /* 0x0000000000007941 */ /* 0x000fea0003800000 */
.L_x_142:
[----:B-----5:R-:W-:Y:S01]  /*4080*/  LOP3.LUT R12, R88, 0xffffe000, RZ, 0xc0, !PT ;  /* 0xffffe000580c7812 */ /* 0x020fe200078ec0ff */
[----:B------:R-:W-:Y:S01]  /*4090*/  BSSY B0, `(.L_x_144) ;  /* 0x000000c000007945 */ /* 0x000fe20003800000 */
[----:B------:R-:W-:Y:S02]  /*40a0*/  ISETP.GT.AND P1, PT, R0, 0x79, P0 ;  /* 0x000000790000780c */ /* 0x000fe40000724270 */
[----:B---3--:R-:W-:Y:S01]  /*40b0*/  IADD3 R91, P0, R2, 0x40, RZ ;  /* 0x00000040025b7810 */ /* 0x008fe20007f1e0ff */
[----:B------:R-:W-:Y:S01]  /*40c0*/  FMUL R13, R12, R9 ;  /* 0x000000090c0d7220 */ /* 0x000fe20000400000 */
[----:B------:R-:W-:-:S03]  /*40d0*/  @P2 IMAD.MOV.U32 R2, RZ, RZ, R22 ;  /* 0x000000ffff022224 */ /* 0x000fc600078e0016 */
[----:B------:R-:W-:Y:S01]  /*40e0*/  FFMA R13, R150, R8, R13 ;  /* 0x00000008960d7223 */ /* 0x000fe2000000000d */
[----:B------:R-:W-:Y:S02]  /*40f0*/  IMAD.X R12, RZ, RZ, R3, P0 ;  /* 0x000000ffff0c7224 */ /* 0x000fe400000e0603 */
[----:B------:R-:W-:Y:S02]  /*4100*/  @P2 IMAD.MOV.U32 R3, RZ, RZ, R23 ;  /* 0x000000ffff032224 */ /* 0x000fe400078e0017 */
[----:B------:R-:W-:-:S05]  /*4110*/  F2FP.TF32.F32.PACK_B R13, R13 ;  /* 0x0000000dff0d723e */ /* 0x000fca00024050ff */
[----:B------:R3:W-:Y:S01]  /*4120*/  @P2 STG.E desc[UR12][R2.64+0x1e0], R13 ;  /* 0x0001e00d02002986 */ /* 0x0007e2000c10190c */
[----:B------:R-:W-:Y:S05]  /*4130*/  @!P1 BRA `(.L_x_145) ;  /* 0x0000000000049947 */ /* 0x000fea0003800000 */
[----:B------:R4:W5:Y:S02]  /*4140*/  LDG.E.LTC128B R88, desc[UR12][R20.64+0x1e4] ;  /* 0x0001e40c14587981 */ /* 0x000964000c1e1920 */
.L_x_145:
[----:B------:R-:W-:Y:S05]  /*4150*/  BSYNC B0 ;  /* 0x0000000000007941 */ /* 0x000fea0003800000 */
.L_x_144:
[----:B---3-5:R-:W-:Y:S01]  /*4160*/  LOP3.LUT R2, R88, 0xffffe000, RZ, 0xc0, !PT ;  /* 0xffffe00058027812 */ /* 0x028fe200078ec0ff */
[----:B------:R-:W-:Y:S01]  /*4170*/  IMAD R18, R12, UR6, RZ ;  /* 0x000000060c127c24 */ /* 0x000fe2000f8e02ff */
[----:B------:R-:W-:Y:S01]  /*4180*/  ISETP.GT.AND P0, PT, R10, 0x40, PT ;  /* 0x000000400a00780c */ /* 0x000fe20003f04270 */
[----:B------:R-:W-:-:S04]  /*4190*/  IMAD.WIDE.U32 R12, R91, UR6, R4 ;  /* 0x000000065b0c7c25 */ /* 0x000fc8000f8e0004 */
[----:B------:R-:W-:Y:S01]  /*41a0*/  FMUL R2, R2, R9 ;  /* 0x0000000902027220 */ /* 0x000fe20000400000 */
[----:B------:R-:W-:Y:S01]  /*41b0*/  ISETP.GT.AND P3, PT, R0, RZ, P0 ;  /* 0x000000ff0000720c */ /* 0x000fe20000764270 */
[----:B------:R-:W-:Y:S02]  /*41c0*/  IMAD R93, R91, UR7, R18 ;  /* 0x000000075b5d7c24 */ /* 0x000fe4000f8e0212 */
[----:B------:R-:W-:Y:S01]  /*41d0*/  FFMA R151, R151, R8, R2 ;  /* 0x0000000897977223 */ /* 0x000fe20000000002 */
[----:B------:R-:W-:Y:S01]  /*41e0*/  LEA R2, P2, R12, UR8, 0x2 ;  /* 0x000000080c027c11 */ /* 0x000fe2000f8410ff */
[----:B------:R-:W-:-:S03]  /*41f0*/  IMAD.IADD R3, R13, 0x1, R93 ;  /* 0x000000010d037824 */ /* 0x000fc600078e025d */
[----:B------:R-:W-:Y:S02]  /*4200*/  F2FP.TF32.F32.PACK_B R151, R151 ;  /* 0x00000097ff97723e */ /* 0x000fe400024050ff */
[----:B------:R-:W-:-:S03]  /*4210*/  LEA.HI.X R3, R12, UR9, R3, 0x2, P2 ;  /* 0x000000090c037c11 */ /* 0x000fc600090f1403 */
[----:B------:R3:W-:Y:S04]  /*4220*/  @P1 STG.E desc[UR12][R22.64+0x1e4], R151 ;  /* 0x0001e49716001986 */ /* 0x0007e8000c10190c */
[----:B------:R-:W3:Y:S01]  /*4230*/  @P3 LDG.E.LTC128B R88, desc[UR12][R2.64] ;  /* 0x0000000c02583981 */ /* 0x000ee2000c1e1920 */
[C---:B-12-4-:R-:W-:Y:S01]  /*4240*/  IMAD.SHL.U32 R21, R16.reuse, 0x4, RZ ;  /* 0x0000000410157824 */ /* 0x056fe200078e00ff */
[----:B------:R-:W-:Y:S01]  /*4250*/  SHF.L.U64.HI R89, R16, 0x2, R11 ;  /* 0x0000000210597819 */ /* 0x000fe2000001020b */
[----:B------:R-:W-:Y:S01]  /*4260*/  BSSY B0, `(.L_x_146) ;  /* 0x000000c000007945 */ /* 0x000fe20003800000 */
[----:B------:R-:W-:Y:S01]  /*4270*/  ISETP.GT.AND P2, PT, R0, 0x1, P0 ;  /* 0x000000010000780c */ /* 0x000fe20000744270 */
[----:B------:R-:W-:Y:S01]  /*4280*/  IMAD.WIDE.U32 R14, R91, UR6, R14 ;  /* 0x000000065b0e7c25 */ /* 0x000fe2000f8e000e */
[----:B---3--:R-:W-:-:S05]  /*4290*/  LOP3.LUT R12, R88, 0xffffe000, RZ, 0xc0, !PT ;  /* 0xffffe000580c7812 */ /* 0x008fca00078ec0ff */
        /* <DEDUP_REMOVED lines=8> */
.L_x_147:
[----:B------:R-:W-:Y:S05]  /*4320*/  BSYNC B0 ;  /* 0x0000000000007941 */ /* 0x000fea0003800000 */
.L_x_146:
[----:B-----5:R-:W-:Y:S01]  /*4330*/  LOP3.LUT R16, R88, 0xffffe000, RZ, 0xc0, !PT ;  /* 0xffffe00058107812 */ /* 0x020fe200078ec0ff */
[----:B------:R-:W-:Y:S01]  /*4340*/  BSSY B0, `(.L_x_148) ;  /* 0x000000f000007945 */ /* 0x000fe20003800000 */
[----:B-1----:R-:W-:Y:S02]  /*4350*/  IADD3 R11, P3, R4, R14, RZ ;  /* 0x0000000e040b7210 */ /* 0x002fe40007f7e0ff */
[----:B------:R-:W-:Y:S01]  /*4360*/  ISETP.GT.AND P1, PT, R10, 0x48, PT ;  /* 0x000000480a00780c */ /* 0x000fe20003f24270 */
[----:B------:R-:W-:Y:S01]  /*4370*/  FMUL R16, R16, R9 ;  /* 0x0000000910107220 */ /* 0x000fe20000400000 */
[----:B------:R-:W-:Y:S01]  /*4380*/  IADD3.X R14, R5, R93, R15, P3, !PT ;  /* 0x0000005d050e7210 */ /* 0x000fe20001ffe40f */
[----:B------:R-:W-:Y:S01]  /*4390*/  @P2 IMAD.MOV.U32 R10, RZ, RZ, R12 ;  /* 0x000000ffff0a2224 */ /* 0x000fe200078e000c */
[----:B------:R-:W-:Y:S01]  /*43a0*/  LEA R4, P4, R11, UR8, 0x2 ;  /* 0x000000080b047c11 */ /* 0x000fe2000f8810ff */
[----:B------:R-:W-:Y:S01]  /*43b0*/  FFMA R25, R25, R8, R16 ;  /* 0x0000000819197223 */ /* 0x000fe20000000010 */
[----:B------:R-:W-:-:S02]  /*43c0*/  ISETP.GT.AND P3, PT, R0, RZ, P1 ;  /* 0x000000ff0000720c */ /* 0x000fc40000f64270 */
[----:B------:R-:W-:Y:S01]  /*43d0*/  LEA.HI.X R5, R11, UR9, R14, 0x2, P4 ;  /* 0x000000090b057c11 */ /* 0x000fe2000a0f140e */
[----:B------:R-:W-:Y:S01]  /*43e0*/  @P2 IMAD.MOV.U32 R11, RZ, RZ, R13 ;  /* 0x000000ffff0b2224 */ /* 0x000fe200078e000d */
[----:B------:R-:W-:-:S05]  /*43f0*/  F2FP.TF32.F32.PACK_B R25, R25 ;  /* 0x00000019ff19723e */ /* 0x000fca00024050ff */
[----:B------:R1:W-:Y:S04]  /*4400*/  @P2 STG.E desc[UR12][R10.64+0x4], R25 ;  /* 0x000004190a002986 */ /* 0x0003e8000c10190c */
[----:B------:R-:W-:Y:S05]  /*4410*/  @!P3 BRA `(.L_x_149) ;  /* 0x000000000004b947 */ /* 0x000fea0003800000 */
[----:B------:R3:W5:Y:S02]  /*4420*/  LDG.E.LTC128B R88, desc[UR12][R4.64] ;  /* 0x0000000c04587981 */ /* 0x000764000c1e1920 */
.L_x_149:
[----:B------:R-:W-:Y:S05]  /*4430*/  BSYNC B0 ;  /* 0x0000000000007941 */ /* 0x000fea0003800000 */
.L_x_148:
[----:B-1---5:R-:W-:Y:S01]  /*4440*/  LOP3.LUT R10, R88, 0xffffe000, RZ, 0xc0, !PT ;  /* 0xffffe000580a7812 */ /* 0x022fe200078ec0ff */
[----:B------:R-:W-:Y:S01]  /*4450*/  BSSY B0, `(.L_x_150) ;  /* 0x000000a000007945 */ /* 0x000fe20003800000 */
[----:B------:R-:W-:Y:S02]  /*4460*/  IADD3 R14, P4, R12, R17, RZ ;  /* 0x000000110c0e7210 */ /* 0x000fe40007f9e0ff */
[----:B------:R-:W-:Y:S01]  /*4470*/  ISETP.GT.AND P2, PT, R0, 0x1, P1 ;  /* 0x000000010000780c */ /* 0x000fe20000f44270 */
[----:B------:R-:W-:Y:S02]  /*4480*/  FMUL R11, R10, R9 ;  /* 0x000000090a0b7220 */ /* 0x000fe40000400000 */
[----:B------:R-:W-:Y:S02]  /*4490*/  IMAD.X R15, R13, 0x1, R19, P4 ;  /* 0x000000010d0f7824 */ /* 0x000fe400020e0613 */
[----:B------:R-:W-:-:S05]  /*44a0*/  FFMA R11, R26, R8, R11 ;  /* 0x000000081a0b7223 */ /* 0x000fca000000000b */
[----:B------:R-:W-:-:S05]  /*44b0*/  F2FP.TF32.F32.PACK_B R11, R11 ;  /* 0x0000000bff0b723e */ /* 0x000fca00024050ff */
[----:B------:R1:W-:Y:S01]  /*44c0*/  @P3 STG.E desc[UR12][R14.64], R11 ;  /* 0x0000000b0e003986 */ /* 0x0003e2000c10190c */
[----:B------:R-:W-:Y:S05]  /*44d0*/  @!P2 BRA `(.L_x_151) ;  /* 0x000000000004a947 */ /* 0x000fea0003800000 */
[----:B------:R4:W5:Y:S02]  /*44e0*/  LDG.E.LTC128B R88, desc[UR12][R4.64+0x4] ;  /* 0x0000040c04587981 */ /* 0x000964000c1e1920 */
.L_x_151:
[----:B------:R-:W-:Y:S05]  /*44f0*/  BSYNC B0 ;  /* 0x0000000000007941 */ /* 0x000fea0003800000 */
.L_x_150:
[----:B-----5:R-:W-:Y:S01]  /*4500*/  LOP3.LUT R10, R88, 0xffffe000, RZ, 0xc0, !PT ;  /* 0xffffe000580a7812 */ /* 0x020fe200078ec0ff */
[----:B-1----:R-:W-:Y:S01]  /*4510*/  @P2 IMAD.MOV.U32 R11, RZ, RZ, R15 ;  /* 0x000000ffff0b2224 */ /* 0x002fe200078e000f */
[----:B------:R-:W-:Y:S01]  /*4520*/  ISETP.GT.AND P3, PT, R0, 0x8, P0 ;  /* 0x000000080000780c */ /* 0x000fe20000764270 */
[----:B------:R-:W-:Y:S02]  /*4530*/  BSSY B0, `(.L_x_152) ;  /* 0x0000008000007945 */ /* 0x000fe40003800000 */
[----:B------:R-:W-:-:S04]  /*4540*/  FMUL R10, R10, R9 ;  /* 0x000000090a0a7220 */ /* 0x000fc80000400000 */
[----:B------:R-:W-:Y:S01]  /*4550*/  FFMA R27, R27, R8, R10 ;  /* 0x000000081b1b7223 */ /* 0x000fe2000000000a */
[----:B------:R-:W-:-:S04]  /*4560*/  @P2 IMAD.MOV.U32 R10, RZ, RZ, R14 ;  /* 0x000000ffff0a2224 */ /* 0x000fc800078e000e */
[----:B------:R-:W-:-:S05]  /*4570*/  F2FP.TF32.F32.PACK_B R27, R27 ;  /* 0x0000001bff1b723e */ /* 0x000fca00024050ff */
[----:B------:R1:W-:Y:S01]  /*4580*/  @P2 STG.E desc[UR12][R10.64+0x4], R27 ;  /* 0x0000041b0a002986 */ /* 0x0003e2000c10190c */
[----:B------:R-:W-:Y:S05]  /*4590*/  @!P3 BRA `(.L_x_153) ;  /* 0x000000000004b947 */ /* 0x000fea0003800000 */
[----:B------:R0:W5:Y:S02]  /*45a0*/  LDG.E.LTC128B R88, desc[UR12][R2.64+0x20] ;  /* 0x0000200c02587981 */ /* 0x000164000c1e1920 */
.L_x_153:
[----:B------:R-:W-:Y:S05]  /*45b0*/  BSYNC B0 ;  /* 0x0000000000007941 */ /* 0x000fea0003800000 */
.L_x_152:
[----:B-1---5:R-:W-:Y:S01]  /*45c0*/  LOP3.LUT R10, R88, 0xffffe000, RZ, 0xc0, !PT ;  /* 0xffffe000580a7812 */ /* 0x022fe200078ec0ff */
[----:B------:R-:W-:Y:S01]  /*45d0*/  BSSY B0, `(.L_x_154) ;  /* 0x000000a000007945 */ /* 0x000fe20003800000 */
[----:B------:R-:W-:-:S03]  /*45e0*/  ISETP.GT.AND P2, PT, R0, 0x9, P0 ;  /* 0x000000090000780c */ /* 0x000fc60000744270 */
[----:B------:R-:W-:Y:S01]  /*45f0*/  FMUL R11, R10, R9 ;  /* 0x000000090a0b7220 */ /* 0x000fe20000400000 */
[----:B------:R-:W-:-:S03]  /*4600*/  IMAD.MOV.U32 R10, RZ, RZ, R12 ;  /* 0x000000ffff0a7224 */ /* 0x000fc600078e000c */
[----:B------:R-:W-:Y:S01]  /*4610*/  FFMA R23, R28, R8, R11 ;  /* 0x000000081c177223 */ /* 0x000fe2000000000b */
[----:B------:R-:W-:-:S04]  /*4620*/  IMAD.MOV.U32 R11, RZ, RZ, R13 ;  /* 0x000000ffff0b7224 */ /* 0x000fc800078e000d */
[----:B------:R-:W-:-:S05]  /*4630*/  F2FP.TF32.F32.PACK_B R23, R23 ;  /* 0x00000017ff17723e */ /* 0x000fca00024050ff */
[----:B------:R1:W-:Y:S01]  /*4640*/  @P3 STG.E desc[UR12][R10.64+0x20], R23 ;  /* 0x000020170a003986 */ /* 0x0003e2000c10190c */
[----:B------:R-:W-:Y:S05]  /*4650*/  @!P2 BRA `(.L_x_155) ;  /* 0x000000000004a947 */ /* 0x000fea0003800000 */
[----:B------:R0:W5:Y:S02]  /*4660*/  LDG.E.LTC128B R88, desc[UR12][R2.64+0x24] ;  /* 0x0000240c02587981 */ /* 0x000164000c1e1920 */
.L_x_155:
[----:B------:R-:W-:Y:S05]  /*4670*/  BSYNC B0 ;  /* 0x0000000000007941 */ /* 0x000fea0003800000 */
.L_x_154:
        /* <DEDUP_REMOVED lines=9> */
.L_x_157:
[----:B------:R-:W-:Y:S05]  /*4710*/  BSYNC B0 ;  /* 0x0000000000007941 */ /* 0x000fea0003800000 */
.L_x_156:
        /* <DEDUP_REMOVED lines=9> */
.L_x_159:
[----:B------:R-:W-:Y:S05]  /*47b0*/  BSYNC B0 ;  /* 0x0000000000007941 */ /* 0x000fea0003800000 */
.L_x_158:
[----:B-----5:R-:W-:Y:S01]  /*47c0*/  LOP3.LUT R12, R88, 0xffffe000, RZ, 0xc0, !PT ;  /* 0xffffe000580c7812 */ /* 0x020fe200078ec0ff */
[----:B------:R-:W-:Y:S01]  /*47d0*/  BSSY B0, `(.L_x_160) ;  /* 0x000000a000007945 */ /* 0x000fe20003800000 */
[----:B0-----:R-:W-:Y:S02]  /*47e0*/  IADD3 R6, P4, P5, R17, R6, R21 ;  /* 0x0000000611067210 */ /* 0x001fe40007d9e015 */
[----:B------:R-:W-:Y:S01]  /*47f0*/  ISETP.GT.AND P3, PT, R0, 0x10, P0 ;  /* 0x000000100000780c */ /* 0x000fe20000764270 */
[----:B------:R-:W-:Y:S01]  /*4800*/  FMUL R12, R12, R9 ;  /* 0x000000090c0c7220 */ /* 0x000fe20000400000 */
[----:B------:R-:W-:-:S03]  /*4810*/  IADD3.X R7, R19, R7, R89, P4, P5 ;  /* 0x0000000713077210 */ /* 0x000fc600027ea459 */
[----:B------:R-:W-:-:S05]  /*4820*/  FFMA R31, R31, R8, R12 ;  /* 0x000000081f1f7223 */ /* 0x000fca000000000c */
[----:B------:R-:W-:-:S05]  /*4830*/  F2FP.TF32.F32.PACK_B R31, R31 ;  /* 0x0000001fff1f723e */ /* 0x000fca00024050ff */
[----:B------:R0:W-:Y:S01]  /*4840*/  @P2 STG.E desc[UR12][R6.64+0x24], R31 ;  /* 0x0000241f06002986 */ /* 0x0001e2000c10190c */
[----:B------:R-:W-:Y:S05]  /*4850*/  @!P3 BRA `(.L_x_161) ;  /* 0x000000000004b947 */ /* 0x000fea0003800000 */
[----:B------:R0:W5:Y:S02]  /*4860*/  LDG.E.LTC128B R88, desc[UR12][R2.64+0x40] ;  /* 0x0000400c02587981 */ /* 0x000164000c1e1920 */
.L_x_161:
[----:B------:R-:W-:Y:S05]  /*4870*/  BSYNC B0 ;  /* 0x0000000000007941 */ /* 0x000fea0003800000 */
.L_x_160:
        /* <DEDUP_REMOVED lines=9> */
.L_x_163:
[----:B------:R-:W-:Y:S05]  /*4910*/  BSYNC B0 ;  /* 0x0000000000007941 */ /* 0x000fea0003800000 */
.L_x_162:
        /* <DEDUP_REMOVED lines=9> */
.L_x_165:
[----:B------:R-:W-:Y:S05]  /*49b0*/  BSYNC B0 ;  /* 0x0000000000007941 */ /* 0x000fea0003800000 */
.L_x_164:
        /* <DEDUP_REMOVED lines=9> */
.L_x_167:
[----:B------:R-:W-:Y:S05]  /*4a50*/  BSYNC B0 ;  /* 0x0000000000007941 */ /* 0x000fea0003800000 */
.L_x_166:
        /* <DEDUP_REMOVED lines=9> */
.L_x_169:
[----:B------:R-:W-:Y:S05]  /*4af0*/  BSYNC B0 ;  /* 0x0000000000007941 */ /* 0x000fea0003800000 */
.L_x_168:
        /* <DEDUP_REMOVED lines=9> */
.L_x_171:
[----:B------:R-:W-:Y:S05]  /*4b90*/  BSYNC B0 ;  /* 0x0000000000007941 */ /* 0x000fea0003800000 */
.L_x_170:
        /* <DEDUP_REMOVED lines=9> */
.L_x_173:
[----:B------:R-:W-:Y:S05]  /*4c30*/  BSYNC B0 ;  /* 0x0000000000007941 */ /* 0x000fea0003800000 */
.L_x_172:
        /* <DEDUP_REMOVED lines=9> */
.L_x_175:
[----:B------:R-:W-:Y:S05]  /*4cd0*/  BSYNC B0 ;  /* 0x0000000000007941 */ /* 0x000fea0003800000 */
.L_x_174:
        /* <DEDUP_REMOVED lines=9> */
.L_x_177:
[----:B------:R-:W-:Y:S05]  /*4d70*/  BSYNC B0 ;  /* 0x0000000000007941 */ /* 0x000fea0003800000 */
.L_x_176:
        /* <DEDUP_REMOVED lines=9> */
.L_x_179:
[----:B------:R-:W-:Y:S05]  /*4e10*/  BSYNC B0 ;  /* 0x0000000000007941 */ /* 0x000fea0003800000 */
.L_x_178:
        /* <DEDUP_REMOVED lines=9> */
.L_x_181:
[----:B------:R-:W-:Y:S05]  /*4eb0*/  BSYNC B0 ;  /* 0x0000000000007941 */ /* 0x000fea0003800000 */
.L_x_180:
        /* <DEDUP_REMOVED lines=9> */
.L_x_183:
[----:B------:R-:W-:Y:S05]  /*4f50*/  BSYNC B0 ;  /* 0x0000000000007941 */ /* 0x000fea0003800000 */
.L_x_182:
        /* <DEDUP_REMOVED lines=9> */
.L_x_185:
[----:B------:R-:W-:Y:S05]  /*4ff0*/  BSYNC B0 ;  /* 0x0000000000007941 */ /* 0x000fea0003800000 */
.L_x_184:
        /* <DEDUP_REMOVED lines=9> */
.L_x_187:
[----:B------:R-:W-:Y:S05]  /*5090*/  BSYNC B0 ;  /* 0x0000000000007941 */ /* 0x000fea0003800000 */
.L_x_186:
        /* <DEDUP_REMOVED lines=9> */
.L_x_189:
[----:B------:R-:W-:Y:S05]  /*5130*/  BSYNC B0 ;  /* 0x0000000000007941 */ /* 0x000fea0003800000 */
.L_x_188:
        /* <DEDUP_REMOVED lines=9> */
.L_x_191:
[----:B------:R-:W-:Y:S05]  /*51d0*/  BSYNC B0 ;  /* 0x0000000000007941 */ /* 0x000fea0003800000 */
.L_x_190:
        /* <DEDUP_REMOVED lines=9> */
.L_x_193:
[----:B------:R-:W-:Y:S05]  /*5270*/  BSYNC B0 ;  /* 0x0000000000007941 */ /* 0x000fea0003800000 */
.L_x_192:
        /* <DEDUP_REMOVED lines=9> */
.L_x_195:
[----:B------:R-:W-:Y:S05]  /*5310*/  BSYNC B0 ;  /* 0x0000000000007941 */ /* 0x000fea0003800000 */
.L_x_194:
        /* <DEDUP_REMOVED lines=9> */
.L_x_197:
[----:B------:R-:W-:Y:S05]  /*53b0*/  BSYNC B0 ;  /* 0x0000000000007941 */ /* 0x000fea0003800000 */
.L_x_196:
        /* <DEDUP_REMOVED lines=9> */
.L_x_199:
[----:B------:R-:W-:Y:S05]  /*5450*/  BSYNC B0 ;  /* 0x0000000000007941 */ /* 0x000fea0003800000 */
.L_x_198:
        /* <DEDUP_REMOVED lines=9> */
.L_x_201:
[----:B------:R-:W-:Y:S05]  /*54f0*/  BSYNC B0 ;  /* 0x0000000000007941 */ /* 0x000fea0003800000 */
.L_x_200:
        /* <DEDUP_REMOVED lines=9> */
.L_x_203:
[----:B------:R-:W-:Y:S05]  /*5590*/  BSYNC B0 ;  /* 0x0000000000007941 */ /* 0x000fea0003800000 */
.L_x_202:
        /* <DEDUP_REMOVED lines=9> */
.L_x_205:
[----:B------:R-:W-:Y:S05]  /*5630*/  BSYNC B0 ;  /* 0x0000000000007941 */ /* 0x000fea0003800000 */
.L_x_204:
        /* <DEDUP_REMOVED lines=9> */
.L_x_207:
[----:B------:R-:W-:Y:S05]  /*56d0*/  BSYNC B0 ;  /* 0x0000000000007941 */ /* 0x000fea0003800000 */
.L_x_206:
        /* <DEDUP_REMOVED lines=9> */
.L_x_209:
[----:B------:R-:W-:Y:S05]  /*5770*/  BSYNC B0 ;  /* 0x0000000000007941 */ /* 0x000fea0003800000 */
.L_x_208:
        /* <DEDUP_REMOVED lines=9> */
.L_x_211:
[----:B------:R-:W-:Y:S05]  /*5810*/  BSYNC B0 ;  /* 0x0000000000007941 */ /* 0x000fea0003800000 */
.L_x_210:
        /* <DEDUP_REMOVED lines=9> */
.L_x_213:
[----:B------:R-:W-:Y:S05]  /*58b0*/  BSYNC B0 ;  /* 0x0000000000007941 */ /* 0x000fea0003800000 */
.L_x_212:
        /* <DEDUP_REMOVED lines=9> */
.L_x_215:
[----:B------:R-:W-:Y:S05]  /*5950*/  BSYNC B0 ;  /* 0x0000000000007941 */ /* 0x000fea0003800000 */
.L_x_214:
        /* <DEDUP_REMOVED lines=9> */
.L_x_217:
[----:B------:R-:W-:Y:S05]  /*59f0*/  BSYNC B0 ;  /* 0x0000000000007941 */ /* 0x000fea0003800000 */
.L_x_216:
        /* <DEDUP_REMOVED lines=9> */
.L_x_219:
[----:B------:R-:W-:Y:S05]  /*5a90*/  BSYNC B0 ;  /* 0x0000000000007941 */ /* 0x000fea0003800000 */
.L_x_218:
        /* <DEDUP_REMOVED lines=9> */
.L_x_221:
[----:B------:R-:W-:Y:S05]  /*5b30*/  BSYNC B0 ;  /* 0x0000000000007941 */ /* 0x000fea0003800000 */
.L_x_220:
        /* <DEDUP_REMOVED lines=9> */
.L_x_223:
[----:B------:R-:W-:Y:S05]  /*5bd0*/  BSYNC B0 ;  /* 0x0000000000007941 */ /* 0x000fea0003800000 */
.L_x_222:
        /* <DEDUP_REMOVED lines=9> */
.L_x_225:
[----:B------:R-:W-:Y:S05]  /*5c70*/  BSYNC B0 ;  /* 0x0000000000007941 */ /* 0x000fea0003800000 */
.L_x_224:
        /* <DEDUP_REMOVED lines=9> */
.L_x_227:
[----:B------:R-:W-:Y:S05]  /*5d10*/  BSYNC B0 ;  /* 0x0000000000007941 */ /* 0x000fea0003800000 */
.L_x_226:
        /* <DEDUP_REMOVED lines=9> */
.L_x_229:
[----:B------:R-:W-:Y:S05]  /*5db0*/  BSYNC B0 ;  /* 0x0000000000007941 */ /* 0x000fea0003800000 */
.L_x_228:
        /* <DEDUP_REMOVED lines=9> */
.L_x_231:
[----:B------:R-:W-:Y:S05]  /*5e50*/  BSYNC B0 ;  /* 0x0000000000007941 */ /* 0x000fea0003800000 */
.L_x_230:
        /* <DEDUP_REMOVED lines=9> */
.L_x_233:
[----:B------:R-:W-:Y:S05]  /*5ef0*/  BSYNC B0 ;  /* 0x0000000000007941 */ /* 0x000fea0003800000 */
.L_x_232:
        /* <DEDUP_REMOVED lines=9> */
.L_x_235:
[----:B------:R-:W-:Y:S05]  /*5f90*/  BSYNC B0 ;  /* 0x0000000000007941 */ /* 0x000fea0003800000 */
.L_x_234:
        /* <DEDUP_REMOVED lines=9> */
.L_x_237:
[----:B------:R-:W-:Y:S05]  /*6030*/  BSYNC B0 ;  /* 0x0000000000007941 */ /* 0x000fea0003800000 */
.L_x_236:
        /* <DEDUP_REMOVED lines=9> */
.L_x_239:
[----:B------:R-:W-:Y:S05]  /*60d0*/  BSYNC B0 ;  /* 0x0000000000007941 */ /* 0x000fea0003800000 */
.L_x_238:
        /* <DEDUP_REMOVED lines=9> */
.L_x_241:
[----:B------:R-:W-:Y:S05]  /*6170*/  BSYNC B0 ;  /* 0x0000000000007941 */ /* 0x000fea0003800000 */
.L_x_240:
        /* <DEDUP_REMOVED lines=9> */
.L_x_243:
[----:B------:R-:W-:Y:S05]  /*6210*/  BSYNC B0 ;  /* 0x0000000000007941 */ /* 0x000fea0003800000 */
.L_x_242:
        /* <DEDUP_REMOVED lines=9> */
.L_x_245:
[----:B------:R-:W-:Y:S05]  /*62b0*/  BSYNC B0 ;  /* 0x0000000000007941 */ /* 0x000fea0003800000 */
.L_x_244:
        /* <DEDUP_REMOVED lines=9> */
.L_x_247:
[----:B------:R-:W-:Y:S05]  /*6350*/  BSYNC B0 ;  /* 0x0000000000007941 */ /* 0x000fea0003800000 */
.L_x_246:
        /* <DEDUP_REMOVED lines=9> */
.L_x_249:
[----:B------:R-:W-:Y:S05]  /*63f0*/  BSYNC B0 ;  /* 0x0000000000007941 */ /* 0x000fea0003800000 */
.L_x_248:
        /* <DEDUP_REMOVED lines=9> */
.L_x_251:
[----:B------:R-:W-:Y:S05]  /*6490*/  BSYNC B0 ;  /* 0x0000000000007941 */ /* 0x000fea0003800000 */
.L_x_250:
        /* <DEDUP_REMOVED lines=9> */
.L_x_253:
[----:B------:R-:W-:Y:S05]  /*6530*/  BSYNC B0 ;  /* 0x0000000000007941 */ /* 0x000fea0003800000 */
.L_x_252:
        /* <DEDUP_REMOVED lines=9> */
.L_x_255:
[----:B------:R-:W-:Y:S05]  /*65d0*/  BSYNC B0 ;  /* 0x0000000000007941 */ /* 0x000fea0003800000 */
.L_x_254:
        /* <DEDUP_REMOVED lines=9> */
.L_x_257:
[----:B------:R-:W-:Y:S05]  /*6670*/  BSYNC B0 ;  /* 0x0000000000007941 */ /* 0x000fea0003800000 */
.L_x_256:
        /* <DEDUP_REMOVED lines=9> */
.L_x_259:
[----:B------:R-:W-:Y:S05]  /*6710*/  BSYNC B0 ;  /* 0x0000000000007941 */ /* 0x000fea0003800000 */
.L_x_258:
        /* <DEDUP_REMOVED lines=9> */
.L_x_261:
[----:B------:R-:W-:Y:S05]  /*67b0*/  BSYNC B0 ;  /* 0x0000000000007941 */ /* 0x000fea0003800000 */
.L_x_260:
        /* <DEDUP_REMOVED lines=9> */
.L_x_263:
[----:B------:R-:W-:Y:S05]  /*6850*/  BSYNC B0 ;  /* 0x0000000000007941 */ /* 0x000fea0003800000 */
.L_x_262:
        /* <DEDUP_REMOVED lines=9> */
.L_x_265:
[----:B------:R-:W-:Y:S05]  /*68f0*/  BSYNC B0 ;  /* 0x0000000000007941 */ /* 0x000fea0003800000 */
.L_x_264:
        /* <DEDUP_REMOVED lines=9> */
.L_x_267:
[----:B------:R-:W-:Y:S05]  /*6990*/  BSYNC B0 ;  /* 0x0000000000007941 */ /* 0x000fea0003800000 */
.L_x_266:
[----:B0-2--5:R-:W-:Y:S01]  /*69a0*/  LOP3.LUT R2, R88, 0xffffe000, RZ, 0xc0, !PT ;  /* 0xffffe00058027812 */ /* 0x025fe200078ec0ff */
        /* <DEDUP_REMOVED lines=8> */
.L_x_269:
[----:B------:R-:W-:Y:S05]  /*6a30*/  BSYNC B0 ;  /* 0x0000000000007941 */ /* 0x000fea0003800000 */
.L_x_268:
[----:B-----5:R-:W-:Y:S01]  /*6a40*/  LOP3.LUT R2, R88, 0xffffe000, RZ, 0xc0, !PT ;  /* 0xffffe00058027812 */ /* 0x020fe200078ec0ff */
[----:B------:R-:W-:Y:S01]  /*6a50*/  BSSY B0, `(.L_x_270) ;  /* 0x000000a000007945 */ /* 0x000fe20003800000 */
[----:B------:R-:W-:-:S03]  /*6a60*/  ISETP.GT.AND P1, PT, R0, 0x79, P1 ;  /* 0x000000790000780c */ /* 0x000fc60000f24270 */
[----:B------:R-:W-:Y:S01]  /*6a70*/  FMUL R3, R2, R9 ;  /* 0x0000000902037220 */ /* 0x000fe20000400000 */
[----:B------:R-:W-:-:S03]  /*6a80*/  @P2 IMAD.MOV.U32 R2, RZ, RZ, R6 ;  /* 0x000000ffff022224 */ /* 0x000fc600078e0006 */
[----:B01----:R-:W-:Y:S01]  /*6a90*/  FFMA R11, R86, R8, R3 ;  /* 0x00000008560b7223 */ /* 0x003fe20000000003 */
[----:B------:R-:W-:-:S04]  /*6aa0*/  @P2 IMAD.MOV.U32 R3, RZ, RZ, R7 ;  /* 0x000000ffff032224 */ /* 0x000fc800078e0007 */
[----:B------:R-:W-:-:S05]  /*6ab0*/  F2FP.TF32.F32.PACK_B R11, R11 ;  /* 0x0000000bff0b723e */ /* 0x000fca00024050ff */
[----:B------:R0:W-:Y:S01]  /*6ac0*/  @P2 STG.E desc[UR12][R2.64+0x1e0], R11 ;  /* 0x0001e00b02002986 */ /* 0x0001e2000c10190c */
[----:B------:R-:W-:Y:S05]  /*6ad0*/  @!P1 BRA `(.L_x_271) ;  /* 0x0000000000049947 */ /* 0x000fea0003800000 */
[----:B------:R1:W5:Y:S02]  /*6ae0*/  LDG.E.LTC128B R88, desc[UR12][R4.64+0x1e4] ;  /* 0x0001e40c04587981 */ /* 0x000364000c1e1920 */
.L_x_271:
[----:B------:R-:W-:Y:S05]  /*6af0*/  BSYNC B0 ;  /* 0x0000000000007941 */ /* 0x000fea0003800000 */
.L_x_270:
[----:B-----5:R-:W-:-:S05]  /*6b00*/  LOP3.LUT R88, R88, 0xffffe000, RZ, 0xc0, !PT ;  /* 0xffffe00058587812 */ /* 0x020fca00078ec0ff */
[----:B------:R-:W-:-:S04]  /*6b10*/  FMUL R88, R88, R9 ;  /* 0x0000000958587220 */ /* 0x000fc80000400000 */
[----:B------:R-:W-:Y:S01]  /*6b20*/  FFMA R88, R87, R8, R88 ;  /* 0x0000000857587223 */ /* 0x000fe20000000058 */
[----:B------:R-:W-:Y:S06]  /*6b30*/  @!P1 EXIT ;  /* 0x000000000000994d */ /* 0x000fec0003800000 */
[----:B0-----:R-:W-:-:S05]  /*6b40*/  F2FP.TF32.F32.PACK_B R3, R88 ;  /* 0x00000058ff03723e */ /* 0x001fca00024050ff */
[----:B------:R-:W-:Y:S01]  /*6b50*/  STG.E desc[UR12][R6.64+0x1e4], R3 ;  /* 0x0001e40306007986 */ /* 0x000fe2000c10190c */
[----:B------:R-:W-:Y:S05]  /*6b60*/  EXIT ;  /* 0x000000000000794d */ /* 0x000fea0003800000 */
.L_x_21:
[----:B------:R-:W-:Y:S01]  /*6b70*/  ISETP.GT.AND P4, PT, R0, 0x1, P3 ;  /* 0x000000010000780c */ /* 0x000fe20001f84270 */
[----:B------:R-:W-:Y:S01]  /*6b80*/  ULDC.64 UR4, c[0x0][0x5c8] ;  /* 0x0001720000047ab9 */ /* 0x000fe20000000a00 */
[-C--:B------:R-:W-:Y:S01]  /*6b90*/  FMUL R9, R88, R8.reuse ;  /* 0x0000000858097220 */ /* 0x080fe20000400000 */
[----:B------:R-:W-:Y:S01]  /*6ba0*/  LEA R2, P1, R14, UR4, 0x2 ;  /* 0x000000040e027c11 */ /* 0x000fe2000f8210ff */
[-C--:B------:R-:W-:Y:S01]  /*6bb0*/  FMUL R89, R89, R8.reuse ;  /* 0x0000000859597220 */ /* 0x080fe20000400000 */
[----:B------:R-:W-:Y:S01]  /*6bc0*/  IMAD.SHL.U32 R7, R19, 0x4, RZ ;  /* 0x0000000413077824 */ /* 0x000fe200078e00ff */
[----:B------:R-:W-:Y:S01]  /*6bd0*/  ISETP.GT.AND P2, PT, R10, 0x8, PT ;  /* 0x000000080a00780c */ /* 0x000fe20003f44270 */
[-C--:B------:R-:W-:Y:S01]  /*6be0*/  FMUL R15, R90, R8.reuse ;  /* 0x000000085a0f7220 */ /* 0x080fe20000400000 */
[----:B------:R-:W-:Y:S01]  /*6bf0*/  LEA.HI.X R3, R14, UR5, R17, 0x2, P1 ;  /* 0x000000050e037c11 */ /* 0x000fe200088f1411 */
[-C--:B------:R-:W-:Y:S01]  /*6c00*/  FMUL R91, R91, R8.reuse ;  /* 0x000000085b5b7220 */ /* 0x080fe20000400000 */
[----:B------:R-:W-:Y:S01]  /*6c10*/  F2FP.TF32.F32.PACK_B R9, R9 ;  /* 0x00000009ff09723e */ /* 0x000fe200024050ff */
[-C--:B------:R-:W-:Y:S01]  /*6c20*/  FMUL R93, R93, R8.reuse ;  /* 0x000000085d5d7220 */ /* 0x080fe20000400000 */
[----:B------:R-:W-:Y:S01]  /*6c30*/  F2FP.TF32.F32.PACK_B R89, R89 ;  /* 0x00000059ff59723e */ /* 0x000fe200024050ff */
[-C--:B------:R-:W-:Y:S01]  /*6c40*/  FMUL R17, R94, R8.reuse ;  /* 0x000000085e117220 */ /* 0x080fe20000400000 */
[----:B------:R-:W-:Y:S01]  /*6c50*/  SHF.L.U64.HI R5, R19, 0x2, R18 ;  /* 0x0000000213057819 */ /* 0x000fe20000010212 */
[----:B------:R0:W-:Y:S01]  /*6c60*/  @P0 STG.E desc[UR12][R2.64], R9 ;  /* 0x0000000902000986 */ /* 0x0001e2000c10190c */
[C---:B------:R-:W-:Y:S01]  /*6c70*/  ISETP.GT.AND P0, PT, R0.reuse, RZ, P2 ;  /* 0x000000ff0000720c */ /* 0x040fe20001704270 */
[----:B------:R-:W-:Y:S01]  /*6c80*/  FMUL R95, R95, R8 ;  /* 0x000000085f5f7220 */ /* 0x000fe20000400000 */
[C---:B------:R-:W-:Y:S01]  /*6c90*/  ISETP.GT.AND P5, PT, R0.reuse, 0x1, P2 ;  /* 0x000000010000780c */ /* 0x040fe200017a4270 */
[----:B------:R-:W-:Y:S01]  /*6ca0*/  @P4 STG.E desc[UR12][R2.64+0x4], R89 ;  /* 0x0000045902004986 */ /* 0x000fe2000c10190c */
[----:B------:R-:W-:Y:S01]  /*6cb0*/  IADD3 R12, P4, R7, R2, RZ ;  /* 0x00000002070c7210 */ /* 0x000fe20007f9e0ff */
[-C--:B------:R-:W-:Y:S01]  /*6cc0*/  FMUL R97, R97, R8.reuse ;  /* 0x0000000861617220 */ /* 0x080fe20000400000 */
[C---:B------:R-:W-:Y:S01]  /*6cd0*/  ISETP.GT.AND P1, PT, R0.reuse, 0x8, P3 ;  /* 0x000000080000780c */ /* 0x040fe20001f24270 */
[-C--:B------:R-:W-:Y:S01]  /*6ce0*/  FMUL R99, R99, R8.reuse ;  /* 0x0000000863637220 */ /* 0x080fe20000400000 */
[----:B------:R-:W-:Y:S01]  /*6cf0*/  F2FP.TF32.F32.PACK_B R15, R15 ;  /* 0x0000000fff0f723e */ /* 0x000fe200024050ff */
[----:B------:R-:W-:Y:S01]  /*6d00*/  IMAD.X R13, R5, 0x1, R3, P4 ;  /* 0x00000001050d7824 */ /* 0x000fe200020e0603 */
[----:B------:R-:W-:Y:S01]  /*6d10*/  ISETP.GT.AND P4, PT, R0, 0x9, P3 ;  /* 0x000000090000780c */ /* 0x000fe20001f84270 */
[-C--:B0-----:R-:W-:Y:S01]  /*6d20*/  FMUL R9, R92, R8.reuse ;  /* 0x000000085c097220 */ /* 0x081fe20000400000 */
[----:B------:R-:W-:Y:S01]  /*6d30*/  F2FP.TF32.F32.PACK_B R91, R91 ;  /* 0x0000005bff5b723e */ /* 0x000fe200024050ff */
[-C--:B------:R-:W-:Y:S01]  /*6d40*/  FMUL R101, R101, R8.reuse ;  /* 0x0000000865657220 */ /* 0x080fe20000400000 */
[----:B------:R-:W-:Y:S01]  /*6d50*/  F2FP.TF32.F32.PACK_B R93, R93 ;  /* 0x0000005dff5d723e */ /* 0x000fe200024050ff */
[----:B------:R0:W-:Y:S01]  /*6d60*/  @P0 STG.E desc[UR12][R12.64], R15 ;  /* 0x0000000f0c000986 */ /* 0x0001e2000c10190c */
[----:B------:R-:W-:Y:S01]  /*6d70*/  F2FP.TF32.F32.PACK_B R9, R9 ;  /* 0x00000009ff09723e */ /* 0x000fe200024050ff */
[-C--:B------:R-:W-:Y:S01]  /*6d80*/  FMUL R103, R103, R8.reuse ;  /* 0x0000000867677220 */ /* 0x080fe20000400000 */
[C---:B------:R-:W-:Y:S01]  /*6d90*/  ISETP.GT.AND P0, PT, R0.reuse, 0x8, P2 ;  /* 0x000000080000780c */ /* 0x040fe20001704270 */
[----:B------:R-:W-:Y:S01]  /*6da0*/  @P5 STG.E desc[UR12][R12.64+0x4], R91 ;  /* 0x0000045b0c005986 */ /* 0x000fe2000c10190c */
[C---:B------:R-:W-:Y:S01]  /*6db0*/  ISETP.GT.AND P5, PT, R0.reuse, 0x9, P2 ;  /* 0x000000090000780c */ /* 0x040fe200017a4270 */
[-C--:B------:R-:W-:Y:S01]  /*6dc0*/  FMUL R105, R105, R8.reuse ;  /* 0x0000000869697220 */ /* 0x080fe20000400000 */
[----:B------:R-:W-:Y:S01]  /*6dd0*/  F2FP.TF32.F32.PACK_B R17, R17 ;  /* 0x00000011ff11723e */ /* 0x000fe200024050ff */
[----:B------:R1:W-:Y:S01]  /*6de0*/  @P1 STG.E desc[UR12][R2.64+0x20], R9 ;  /* 0x0000200902001986 */ /* 0x0003e2000c10190c */
[----:B------:R-:W-:Y:S01]  /*6df0*/  F2FP.TF32.F32.PACK_B R95, R95 ;  /* 0x0000005fff5f723e */ /* 0x000fe200024050ff */
[-C--:B------:R-:W-:Y:S01]  /*6e00*/  FMUL R107, R107, R8.reuse ;  /* 0x000000086b6b7220 */ /* 0x080fe20000400000 */
[C---:B------:R-:W-:Y:S01]  /*6e10*/  ISETP.GT.AND P1, PT, R0.reuse, 0x11, P3 ;  /* 0x000000110000780c */ /* 0x040fe20001f24270 */
[----:B------:R-:W-:Y:S01]  /*6e20*/  @P4 STG.E desc[UR12][R2.64+0x24], R93 ;  /* 0x0000245d02004986 */ /* 0x000fe2000c10190c */
[----:B------:R-:W-:Y:S01]  /*6e30*/  ISETP.GT.AND P4, PT, R0, 0x10, P3 ;  /* 0x000000100000780c */ /* 0x000fe20001f84270 */
[-C--:B0-----:R-:W-:Y:S01]  /*6e40*/  FMUL R15, R96, R8.reuse ;  /* 0x00000008600f7220 */ /* 0x081fe20000400000 */
[----:B------:R-:W-:Y:S01]  /*6e50*/  F2FP.TF32.F32.PACK_B R97, R97 ;  /* 0x00000061ff61723e */ /* 0x000fe200024050ff */
[----:B------:R0:W-:Y:S01]  /*6e60*/  @P0 STG.E desc[UR12][R12.64+0x20], R17 ;  /* 0x000020110c000986 */ /* 0x0001e2000c10190c */
[----:B------:R-:W-:Y:S01]  /*6e70*/  ISETP.GT.AND P0, PT, R0, 0x10, P2 ;  /* 0x000000100000780c */ /* 0x000fe20001704270 */
[-C--:B------:R-:W-:Y:S01]  /*6e80*/  FMUL R109, R109, R8.reuse ;  /* 0x000000086d6d7220 */ /* 0x080fe20000400000 */
[----:B------:R-:W-:Y:S01]  /*6e90*/  F2FP.TF32.F32.PACK_B R15, R15 ;  /* 0x0000000fff0f723e */ /* 0x000fe200024050ff */
[----:B------:R-:W-:Y:S01]  /*6ea0*/  @P5 STG.E desc[UR12][R12.64+0x24], R95 ;  /* 0x0000245f0c005986 */ /* 0x000fe2000c10190c */
[-C--:B-1----:R-:W-:Y:S01]  /*6eb0*/  FMUL R9, R98, R8.reuse ;  /* 0x0000000862097220 */ /* 0x082fe20000400000 */
[----:B------:R-:W-:Y:S01]  /*6ec0*/  F2FP.TF32.F32.PACK_B R99, R99 ;  /* 0x00000063ff63723e */ /* 0x000fe200024050ff */
[-C--:B------:R-:W-:Y:S01]  /*6ed0*/  FMUL R111, R111, R8.reuse ;  /* 0x000000086f6f7220 */ /* 0x080fe20000400000 */
[C---:B------:R-:W-:Y:S01]  /*6ee0*/  ISETP.GT.AND P5, PT, R0.reuse, 0x18, P3 ;  /* 0x000000180000780c */ /* 0x040fe20001fa4270 */
[-C--:B------:R-:W-:Y:S01]  /*6ef0*/  FMUL R113, R113, R8.reuse ;  /* 0x0000000871717220 */ /* 0x080fe20000400000 */
[----:B------:R1:W-:Y:S01]  /*6f00*/  @P4 STG.E desc[UR12][R2.64+0x40], R15 ;  /* 0x0000400f02004986 */ /* 0x0003e2000c10190c */
[----:B------:R-:W-:Y:S01]  /*6f10*/  ISETP.GT.AND P4, PT, R0, 0x11, P2 ;  /* 0x000000110000780c */ /* 0x000fe20001784270 */
[-C--:B0-----:R-:W-:Y:S01]  /*6f20*/  FMUL R17, R100, R8.reuse ;  /* 0x0000000864117220 */ /* 0x081fe20000400000 */
[----:B------:R-:W-:Y:S01]  /*6f30*/  F2FP.TF32.F32.PACK_B R9, R9 ;  /* 0x00000009ff09723e */ /* 0x000fe200024050ff */
[----:B------:R-:W-:Y:S01]  /*6f40*/  @P1 STG.E desc[UR12][R2.64+0x44], R97 ;  /* 0x0000446102001986 */ /* 0x000fe2000c10190c */
[C---:B------:R-:W-:Y:S01]  /*6f50*/  ISETP.GT.AND P1, PT, R0.reuse, 0x19, P3 ;  /* 0x000000190000780c */ /* 0x040fe20001f24270 */
[-C--:B------:R-:W-:Y:S01]  /*6f60*/  FMUL R115, R115, R8.reuse ;  /* 0x0000000873737220 */ /* 0x080fe20000400000 */
[----:B------:R-:W-:Y:S01]  /*6f70*/  F2FP.TF32.F32.PACK_B R17, R17 ;  /* 0x00000011ff11723e */ /* 0x000fe200024050ff */
[----:B------:R0:W-:Y:S01]  /*6f80*/  @P0 STG.E desc[UR12][R12.64+0x40], R9 ;  /* 0x000040090c000986 */ /* 0x0001e2000c10190c */
[----:B------:R-:W-:Y:S01]  /*6f90*/  ISETP.GT.AND P0, PT, R0, 0x18, P2 ;  /* 0x000000180000780c */ /* 0x000fe20001704270 */
[-C--:B------:R-:W-:Y:S01]  /*6fa0*/  FMUL R117, R117, R8.reuse ;  /* 0x0000000875757220 */ /* 0x080fe20000400000 */
[----:B------:R-:W-:Y:S01]  /*6fb0*/  F2FP.TF32.F32.PACK_B R101, R101 ;  /* 0x00000065ff65723e */ /* 0x000fe200024050ff */
[-C--:B-1----:R-:W-:Y:S01]  /*6fc0*/  FMUL R15, R102, R8.reuse ;  /* 0x00000008660f7220 */ /* 0x082fe20000400000 */
[----:B------:R-:W-:Y:S01]  /*6fd0*/  F2FP.TF32.F32.PACK_B R103, R103 ;  /* 0x00000067ff67723e */ /* 0x000fe200024050ff */
[----:B------:R-:W-:Y:S01]  /*6fe0*/  @P4 STG.E desc[UR12][R12.64+0x44], R99 ;  /* 0x000044630c004986 */ /* 0x000fe2000c10190c */
[C---:B------:R-:W-:Y:S01]  /*6ff0*/  ISETP.GT.AND P4, PT, R0.reuse, 0x19, P2 ;  /* 0x000000190000780c */ /* 0x040fe20001784270 */
[-C--:B------:R-:W-:Y:S01]  /*7000*/  FMUL R119, R119, R8.reuse ;  /* 0x0000000877777220 */ /* 0x080fe20000400000 */
[----:B------:R-:W-:Y:S01]  /*7010*/  F2FP.TF32.F32.PACK_B R15, R15 ;  /* 0x0000000fff0f723e */ /* 0x000fe200024050ff */
        /* <DEDUP_REMOVED lines=9> */
[C---:B------:R-:W-:Y:S01]  /*70b0*/  ISETP.GT.AND P0, PT, R0.reuse, 0x20, P2 ;  /* 0x000000200000780c */ /* 0x040fe20001704270 */
[-C--:B------:R-:W-:Y:S01]  /*70c0*/  FMUL R123, R123, R8.reuse ;  /* 0x000000087b7b7220 */ /* 0x080fe20000400000 */
[----:B------:R-:W-:Y:S01]  /*70d0*/  F2FP.TF32.F32.PACK_B R107, R107 ;  /* 0x0000006bff6b723e */ /* 0x000fe200024050ff */
[----:B------:R-:W-:Y:S01]  /*70e0*/  @P4 STG.E desc[UR12][R12.64+0x64], R103 ;  /* 0x000064670c004986 */ /* 0x000fe2000c10190c */
[----:B------:R-:W-:Y:S01]  /*70f0*/  ISETP.GT.AND P4, PT, R0, 0x21, P2 ;  /* 0x000000210000780c */ /* 0x000fe20001784270 */
[-C--:B-1----:R-:W-:Y:S01]  /*7100*/  FMUL R17, R106, R8.reuse ;  /* 0x000000086a117220 */ /* 0x082fe20000400000 */
[----:B------:R-:W-:Y:S01]  /*7110*/  F2FP.TF32.F32.PACK_B R109, R109 ;  /* 0x0000006dff6d723e */ /* 0x000fe200024050ff */
[----:B------:R1:W-:Y:S01]  /*7120*/  @P5 STG.E desc[UR12][R2.64+0x80], R9 ;  /* 0x0000800902005986 */ /* 0x0003e2000c10190c */
[C---:B------:R-:W-:Y:S01]  /*7130*/  ISETP.GT.AND P5, PT, R0.reuse, 0x28, P3 ;  /* 0x000000280000780c */ /* 0x040fe20001fa4270 */
[-C--:B------:R-:W-:Y:S01]  /*7140*/  FMUL R125, R125, R8.reuse ;  /* 0x000000087d7d7220 */ /* 0x080fe20000400000 */
[----:B------:R-:W-:Y:S01]  /*7150*/  F2FP.TF32.F32.PACK_B R17, R17 ;  /* 0x00000011ff11723e */ /* 0x000fe200024050ff */
[----:B------:R-:W-:Y:S01]  /*7160*/  @P1 STG.E desc[UR12][R2.64+0x84], R105 ;  /* 0x0000846902001986 */ /* 0x000fe2000c10190c */
[----:B------:R-:W-:Y:S01]  /*7170*/  ISETP.GT.AND P1, PT, R0, 0x29, P3 ;  /* 0x000000290000780c */ /* 0x000fe20001f24270 */
[-C--:B0-----:R-:W-:Y:S01]  /*7180*/  FMUL R15, R108, R8.reuse ;  /* 0x000000086c0f7220 */ /* 0x081fe20000400000 */
        /* <DEDUP_REMOVED lines=98> */
[----:B------:R-:W-:Y:S01]  /*77b0*/  ISETP.GT.AND P0, PT, R0, 0x58, P2 ;  /* 0x000000580000780c */ /* 0x000fe20001704270 */
[----:B------:R-:W-:Y:S01]  /*77c0*/  IMAD.SHL.U32 R19, R16, 0x4, RZ ;  /* 0x0000000410137824 */ /* 0x000fe200078e00ff */
        /* <DEDUP_REMOVED lines=20> */
[C---:B------:R-:W-:Y:S01]  /*7910*/  ISETP.GT.AND P6, PT, R0.reuse, 0x70, P3 ;  /* 0x000000700000780c */ /* 0x040fe20001fc4270 */
        /* <DEDUP_REMOVED lines=17> */
[----:B------:R-:W-:Y:S01]  /*7a30*/  ISETP.GT.AND P5, PT, R0, 0x70, P2 ;  /* 0x000000700000780c */ /* 0x000fe200017a4270 */
[-C--:B------:R-:W-:Y:S01]  /*7a40*/  FMUL R31, R31, R8.reuse ;  /* 0x000000081f1f7220 */ /* 0x080fe20000400000 */
[----:B------:R-:W-:Y:S01]  /*7a50*/  F2FP.TF32.F32.PACK_B R17, R17 ;  /* 0x00000011ff11723e */ /* 0x000fe200024050ff */
[-C--:B0-----:R-:W-:Y:S01]  /*7a60*/  FMUL R15, R144, R8.reuse ;  /* 0x00000008900f7220 */ /* 0x081fe20000400000 */
[----:B------:R-:W-:Y:S01]  /*7a70*/  @P1 STG.E desc[UR12][R2.64+0x1a4], R141 ;  /* 0x0001a48d02001986 */ /* 0x000fe2000c10190c */
[----:B------:R-:W-:Y:S01]  /*7a80*/  ISETP.GT.AND P1, PT, R0, 0x71, P3 ;  /* 0x000000710000780c */ /* 0x000fe20001f24270 */
[-C--:B------:R-:W-:Y:S01]  /*7a90*/  FMUL R33, R33, R8.reuse ;  /* 0x0000000821217220 */ /* 0x080fe20000400000 */
[----:B------:R-:W-:Y:S01]  /*7aa0*/  F2FP.TF32.F32.PACK_B R145, R145 ;  /* 0x00000091ff91723e */ /* 0x000fe200024050ff */
[----:B------:R0:W-:Y:S01]  /*7ab0*/  @P0 STG.E desc[UR12][R12.64+0x1a0], R17 ;  /* 0x0001a0110c000986 */ /* 0x0001e2000c10190c */
[----:B------:R-:W-:Y:S01]  /*7ac0*/  F2FP.TF32.F32.PACK_B R15, R15 ;  /* 0x0000000fff0f723e */ /* 0x000fe200024050ff */
[-C--:B------:R-:W-:Y:S01]  /*7ad0*/  FMUL R35, R35, R8.reuse ;  /* 0x0000000823237220 */ /* 0x080fe20000400000 */
[-C--:B-1----:R-:W-:Y:S01]  /*7ae0*/  FMUL R9, R146, R8.reuse ;  /* 0x0000000892097220 */ /* 0x082fe20000400000 */
        /* <DEDUP_REMOVED lines=8> */
[-C--:B0-----:R-:W-:Y:S01]  /*7b70*/  FMUL R17, R148, R8.reuse ;  /* 0x0000000894117220 */ /* 0x081fe20000400000 */
[----:B------:R-:W-:Y:S01]  /*7b80*/  ISETP.GT.AND P3, PT, R0, 0x79, P3 ;  /* 0x000000790000780c */ /* 0x000fe20001f64270 */
[----:B------:R-:W-:Y:S01]  /*7b90*/  @P1 STG.E desc[UR12][R2.64+0x1c4], R145 ;  /* 0x0001c49102001986 */ /* 0x000fe2000c10190c */
[C---:B------:R-:W-:Y:S01]  /*7ba0*/  ISETP.GT.AND P1, PT, R10.reuse, 0x40, PT ;  /* 0x000000400a00780c */ /* 0x040fe20003f24270 */
[-C--:B------:R-:W-:Y:S01]  /*7bb0*/  FMUL R41, R41, R8.reuse ;  /* 0x0000000829297220 */ /* 0x080fe20000400000 */
[----:B------:R-:W-:Y:S01]  /*7bc0*/  F2FP.TF32.F32.PACK_B R17, R17 ;  /* 0x00000011ff11723e */ /* 0x000fe200024050ff */
[----:B------:R0:W-:Y:S01]  /*7bd0*/  @P5 STG.E desc[UR12][R12.64+0x1c0], R9 ;  /* 0x0001c0090c005986 */ /* 0x0001e2000c10190c */
[----:B------:R-:W-:Y:S01]  /*7be0*/  ISETP.GT.AND P0, PT, R10, 0x48, PT ;  /* 0x000000480a00780c */ /* 0x000fe20003f04270 */
[-C--:B------:R-:W-:Y:S01]  /*7bf0*/  FMUL R43, R43, R8.reuse ;  /* 0x000000082b2b7220 */ /* 0x080fe20000400000 */
[----:B------:R-:W-:Y:S01]  /*7c00*/  F2FP.TF32.F32.PACK_B R149, R149 ;  /* 0x00000095ff95723e */ /* 0x000fe200024050ff */
[----:B------:R-:W-:Y:S01]  /*7c10*/  @P6 STG.E desc[UR12][R12.64+0x1c4], R147 ;  /* 0x0001c4930c006986 */ /* 0x000fe2000c10190c */
[----:B-1----:R-:W-:Y:S01]  /*7c20*/  SHF.L.U64.HI R15, R16, 0x2, R11 ;  /* 0x00000002100f7819 */ /* 0x002fe2000001020b */
[----:B------:R-:W-:Y:S01]  /*7c30*/  FMUL R45, R45, R8 ;  /* 0x000000082d2d7220 */ /* 0x000fe20000400000 */
[----:B------:R-:W-:Y:S01]  /*7c40*/  IADD3 R10, P5, R19, R2, RZ ;  /* 0x00000002130a7210 */ /* 0x000fe20007fbe0ff */
[----:B------:R1:W-:Y:S01]  /*7c50*/  @P4 STG.E desc[UR12][R2.64+0x1e0], R17 ;  /* 0x0001e01102004986 */ /* 0x0003e2000c10190c */
[C---:B------:R-:W-:Y:S01]  /*7c60*/  ISETP.GT.AND P4, PT, R0.reuse, 0x78, P2 ;  /* 0x000000780000780c */ /* 0x040fe20001784270 */
[-C--:B------:R-:W-:Y:S01]  /*7c70*/  FMUL R47, R47, R8.reuse ;  /* 0x000000082f2f7220 */ /* 0x080fe20000400000 */
[C---:B------:R-:W-:Y:S01]  /*7c80*/  ISETP.GT.AND P2, PT, R0.reuse, 0x79, P2 ;  /* 0x000000790000780c */ /* 0x040fe20001744270 */
[----:B------:R2:W-:Y:S01]  /*7c90*/  @P3 STG.E desc[UR12][R2.64+0x1e4], R149 ;  /* 0x0001e49502003986 */ /* 0x0005e2000c10190c */
[----:B------:R-:W-:Y:S01]  /*7ca0*/  IMAD.X R11, R15, 0x1, R3, P5 ;  /* 0x000000010f0b7824 */ /* 0x000fe200028e0603 */
[----:B------:R-:W-:Y:S01]  /*7cb0*/  ISETP.GT.AND P3, PT, R0, 0x1, P1 ;  /* 0x000000010000780c */ /* 0x000fe20000f64270 */
[----:B0-----:R-:W-:Y:S01]  /*7cc0*/  FMUL R9, R150, R8 ;  /* 0x0000000896097220 */ /* 0x001fe20000400000 */
[----:B------:R-:W-:Y:S01]  /*7cd0*/  IADD3 R14, P5, P6, R7, R2, R19 ;  /* 0x00000002070e7210 */ /* 0x000fe20007ebe013 */
[-C--:B------:R-:W-:Y:S01]  /*7ce0*/  FMUL R49, R49, R8.reuse ;  /* 0x0000000831317220 */ /* 0x080fe20000400000 */
[----:B------:R-:W-:Y:S01]  /*7cf0*/  F2FP.TF32.F32.PACK_B R151, R151 ;  /* 0x00000097ff97723e */ /* 0x000fe200024050ff */
[-C--:B------:R-:W-:Y:S01]  /*7d00*/  FMUL R51, R51, R8.reuse ;  /* 0x0000000833337220 */ /* 0x080fe20000400000 */
[----:B------:R-:W-:Y:S01]  /*7d10*/  IADD3.X R15, R5, R3, R15, P5, P6 ;  /* 0x00000003050f7210 */ /* 0x000fe20002fec40f */
[-C--:B-1----:R-:W-:Y:S01]  /*7d20*/  FMUL R17, R24, R8.reuse ;  /* 0x0000000818117220 */ /* 0x082fe20000400000 */
[----:B------:R-:W-:Y:S01]  /*7d30*/  F2FP.TF32.F32.PACK_B R9, R9 ;  /* 0x00000009ff09723e */ /* 0x000fe200024050ff */
[-C--:B------:R-:W-:Y:S01]  /*7d40*/  FMUL R53, R53, R8.reuse ;  /* 0x0000000835357220 */ /* 0x080fe20000400000 */
[----:B--2---:R-:W-:Y:S01]  /*7d50*/  @P4 IMAD.MOV.U32 R2, RZ, RZ, R12 ;  /* 0x000000ffff024224 */ /* 0x004fe200078e000c */
[----:B------:R-:W-:Y:S01]  /*7d60*/  F2FP.TF32.F32.PACK_B R25, R25 ;  /* 0x00000019ff19723e */ /* 0x000fe200024050ff */
[----:B------:R-:W-:Y:S01]  /*7d70*/  @P4 IMAD.MOV.U32 R3, RZ, RZ, R13 ;  /* 0x000000ffff034224 */ /* 0x000fe200078e000d */
[----:B------:R-:W-:Y:S01]  /*7d80*/  ISETP.GT.AND P5, PT, R0, RZ, P1 ;  /* 0x000000ff0000720c */ /* 0x000fe20000fa4270 */
[-C--:B------:R-:W-:Y:S01]  /*7d90*/  FMUL R55, R55, R8.reuse ;  /* 0x0000000837377220 */ /* 0x080fe20000400000 */
[----:B------:R-:W-:Y:S01]  /*7da0*/  F2FP.TF32.F32.PACK_B R17, R17 ;  /* 0x00000011ff11723e */ /* 0x000fe200024050ff */
[-C--:B------:R-:W-:Y:S01]  /*7db0*/  FMUL R57, R57, R8.reuse ;  /* 0x0000000839397220 */ /* 0x080fe20000400000 */
[----:B------:R0:W-:Y:S01]  /*7dc0*/  @P4 STG.E desc[UR12][R2.64+0x1e0], R9 ;  /* 0x0001e00902004986 */ /* 0x0001e2000c10190c */
[----:B------:R-:W-:Y:S01]  /*7dd0*/  IADD3 R4, P4, R10, R7, RZ ;  /* 0x000000070a047210 */ /* 0x000fe20007f9e0ff */
[-C--:B------:R-:W-:Y:S01]  /*7de0*/  FMUL R7, R26, R8.reuse ;  /* 0x000000081a077220 */ /* 0x080fe20000400000 */
[----:B------:R-:W-:Y:S01]  /*7df0*/  F2FP.TF32.F32.PACK_B R27, R27 ;  /* 0x0000001bff1b723e */ /* 0x000fe200024050ff */
[----:B------:R1:W-:Y:S01]  /*7e00*/  @P2 STG.E desc[UR12][R12.64+0x1e4], R151 ;  /* 0x0001e4970c002986 */ /* 0x0003e2000c10190c */
[C---:B------:R-:W-:Y:S01]  /*7e10*/  ISETP.GT.AND P2, PT, R0.reuse, RZ, P0 ;  /* 0x000000ff0000720c */ /* 0x040fe20000744270 */
[----:B------:R-:W-:Y:S01]  /*7e20*/  IMAD.X R5, R11, 0x1, R5, P4 ;  /* 0x000000010b057824 */ /* 0x000fe200020e0605 */
[----:B------:R-:W-:Y:S01]  /*7e30*/  F2FP.TF32.F32.PACK_B R7, R7 ;  /* 0x00000007ff07723e */ /* 0x000fe200024050ff */
[----:B------:R-:W-:Y:S01]  /*7e40*/  @P3 STG.E desc[UR12][R10.64+0x4], R25 ;  /* 0x000004190a003986 */ /* 0x000fe2000c10190c */
[C---:B------:R-:W-:Y:S01]  /*7e50*/  ISETP.GT.AND P3, PT, R0.reuse, 0x1, P0 ;  /* 0x000000010000780c */ /* 0x040fe20000764270 */
[-C--:B------:R-:W-:Y:S01]  /*7e60*/  FMUL R59, R59, R8.reuse ;  /* 0x000000083b3b7220 */ /* 0x080fe20000400000 */
[C---:B------:R-:W-:Y:S01]  /*7e70*/  ISETP.GT.AND P4, PT, R0.reuse, 0x8, P1 ;  /* 0x000000080000780c */ /* 0x040fe20000f84270 */
[----:B------:R-:W-:Y:S01]  /*7e80*/  @P5 STG.E desc[UR12][R10.64], R17 ;  /* 0x000000110a005986 */ /* 0x000fe2000c10190c */
[----:B------:R-:W-:Y:S01]  /*7e90*/  ISETP.GT.AND P5, PT, R0, 0x9, P1 ;  /* 0x000000090000780c */ /* 0x000fe20000fa4270 */
[-C--:B0-----:R-:W-:Y:S01]  /*7ea0*/  FMUL R9, R28, R8.reuse ;  /* 0x000000081c097220 */ /* 0x081fe20000400000 */
[----:B------:R-:W-:Y:S01]  /*7eb0*/  F2FP.TF32.F32.PACK_B R29, R29 ;  /* 0x0000001dff1d723e */ /* 0x000fe200024050ff */
[-C--:B-1----:R-:W-:Y:S01]  /*7ec0*/  FMUL R13, R30, R8.reuse ;  /* 0x000000081e0d7220 */ /* 0x082fe20000400000 */
[----:B------:R-:W-:Y:S01]  /*7ed0*/  F2FP.TF32.F32.PACK_B R31, R31 ;  /* 0x0000001fff1f723e */ /* 0x000fe200024050ff */
[----:B------:R0:W-:Y:S01]  /*7ee0*/  @P2 STG.E desc[UR12][R4.64], R7 ;  /* 0x0000000704002986 */ /* 0x0001e2000c10190c */
[C---:B------:R-:W-:Y:S01]  /*7ef0*/  ISETP.GT.AND P2, PT, R0.reuse, 0x8, P0 ;  /* 0x000000080000780c */ /* 0x040fe20000744270 */
[-C--:B------:R-:W-:Y:S01]  /*7f00*/  FMUL R61, R61, R8.reuse ;  /* 0x000000083d3d7220 */ /* 0x080fe20000400000 */
[----:B------:R-:W-:Y:S01]  /*7f10*/  F2FP.TF32.F32.PACK_B R9, R9 ;  /* 0x00000009ff09723e */ /* 0x000fe200024050ff */
[----:B------:R-:W-:Y:S01]  /*7f20*/  @P3 IMAD.MOV.U32 R2, RZ, RZ, R4 ;  /* 0x000000ffff023224 */ /* 0x000fe200078e0004 */
[----:B------:R-:W-:Y:S01]  /*7f30*/  F2FP.TF32.F32.PACK_B R13, R13 ;  /* 0x0000000dff0d723e */ /* 0x000fe200024050ff */
[----:B------:R-:W-:Y:S01]  /*7f40*/  @P3 IMAD.MOV.U32 R3, RZ, RZ, R5 ;  /* 0x000000ffff033224 */ /* 0x000fe200078e0005 */
[----:B------:R-:W-:Y:S01]  /*7f50*/  F2FP.TF32.F32.PACK_B R33, R33 ;  /* 0x00000021ff21723e */ /* 0x000fe200024050ff */
[-C--:B------:R-:W-:Y:S01]  /*7f60*/  FMUL R63, R63, R8.reuse ;  /* 0x000000083f3f7220 */ /* 0x080fe20000400000 */
[----:B------:R-:W-:Y:S01]  /*7f70*/  F2FP.TF32.F32.PACK_B R35, R35 ;  /* 0x00000023ff23723e */ /* 0x000fe200024050ff */
[-C--:B------:R-:W-:Y:S01]  /*7f80*/  FMUL R65, R65, R8.reuse ;  /* 0x0000000841417220 */ /* 0x080fe20000400000 */
        /* <DEDUP_REMOVED lines=22> */
[----:B------:R-:W-:Y:S01]  /*80f0*/  FMUL R73, R73, R8 ;  /* 0x0000000849497220 */ /* 0x000fe20000400000 */
[----:B------:R-:W-:Y:S01]  /*8100*/  F2FP.TF32.F32.PACK_B R9, R9 ;  /* 0x00000009ff09723e */ /* 0x000fe200024050ff */
[----:B------:R-:W-:Y:S01]  /*8110*/  @P5 STG.E desc[UR12][R10.64+0x44], R33 ;  /* 0x000044210a005986 */ /* 0x000fe2000c10190c */
[----:B------:R-:W-:Y:S01]  /*8120*/  ISETP.GT.AND P5, PT, R0, 0x19, P1 ;  /* 0x000000190000780c */ /* 0x000fe20000fa4270 */
[----:B------:R-:W-:-:S02]  /*8130*/  @P2 IMAD.MOV.U32 R2, RZ, RZ, R14 ;  /* 0x000000ffff022224 */ /* 0x000fc400078e000e */
[-C--:B-1----:R-:W-:Y:S01]  /*8140*/  FMUL R5, R36, R8.reuse ;  /* 0x0000000824057220 */ /* 0x082fe20000400000 */
[----:B------:R-:W-:Y:S01]  /*8150*/  @P2 IMAD.MOV.U32 R3, RZ, RZ, R15 ;  /* 0x000000ffff032224 */ /* 0x000fe200078e000f */
[----:B------:R-:W-:Y:S01]  /*8160*/  F2FP.TF32.F32.PACK_B R45, R45 ;  /* 0x0000002dff2d723e */ /* 0x000fe200024050ff */
[-C--:B------:R-:W-:Y:S01]  /*8170*/  FMUL R75, R75, R8.reuse ;  /* 0x000000084b4b7220 */ /* 0x080fe20000400000 */
[----:B------:R-:W-:Y:S01]  /*8180*/  F2FP.TF32.F32.PACK_B R47, R47 ;  /* 0x0000002fff2f723e */ /* 0x000fe200024050ff */
[-C--:B0-----:R-:W-:Y:S01]  /*8190*/  FMUL R7, R38, R8.reuse ;  /* 0x0000000826077220 */ /* 0x081fe20000400000 */
[----:B------:R0:W-:Y:S01]  /*81a0*/  @P2 STG.E desc[UR12][R2.64+0x40], R9 ;  /* 0x0000400902002986 */ /* 0x0001e2000c10190c */
[----:B------:R-:W-:Y:S01]  /*81b0*/  ISETP.GT.AND P2, PT, R0, 0x18, P0 ;  /* 0x000000180000780c */ /* 0x000fe20000744270 */
[-C--:B------:R-:W-:Y:S01]  /*81c0*/  FMUL R77, R77, R8.reuse ;  /* 0x000000084d4d7220 */ /* 0x080fe20000400000 */
[----:B------:R-:W-:Y:S01]  /*81d0*/  F2FP.TF32.F32.PACK_B R5, R5 ;  /* 0x00000005ff05723e */ /* 0x000fe200024050ff */
[-C--:B------:R-:W-:Y:S01]  /*81e0*/  FMUL R13, R78, R8.reuse ;  /* 0x000000084e0d7220 */ /* 0x080fe20000400000 */
[----:B------:R-:W-:Y:S01]  /*81f0*/  F2FP.TF32.F32.PACK_B R7, R7 ;  /* 0x00000007ff07723e */ /* 0x000fe200024050ff */
[-C--:B------:R-:W-:Y:S01]  /*8200*/  FMUL R79, R79, R8.reuse ;  /* 0x000000084f4f7220 */ /* 0x080fe20000400000 */
[----:B------:R-:W-:Y:S01]  /*8210*/  F2FP.TF32.F32.PACK_B R49, R49 ;  /* 0x00000031ff31723e */ /* 0x000fe200024050ff */
[-C--:B------:R-:W-:Y:S01]  /*8220*/  FMUL R81, R81, R8.reuse ;  /* 0x0000000851517220 */ /* 0x080fe20000400000 */
[----:B------:R-:W-:Y:S01]  /*8230*/  F2FP.TF32.F32.PACK_B R51, R51 ;  /* 0x00000033ff33723e */ /* 0x000fe200024050ff */
[----:B------:R-:W-:Y:S01]  /*8240*/  FMUL R83, R83, R8 ;  /* 0x0000000853537220 */ /* 0x000fe20000400000 */
[----:B------:R-:W-:Y:S01]  /*8250*/  F2FP.TF32.F32.PACK_B R53, R53 ;  /* 0x00000035ff35723e */ /* 0x000fe200024050ff */
[----:B0-----:R-:W-:-:S02]  /*8260*/  @P3 IMAD.MOV.U32 R2, RZ, RZ, R14 ;  /* 0x000000ffff023224 */ /* 0x001fc400078e000e */
[-C--:B------:R-:W-:Y:S01]  /*8270*/  FMUL R9, R40, R8.reuse ;  /* 0x0000000828097220 */ /* 0x080fe20000400000 */
[----:B------:R-:W-:Y:S01]  /*8280*/  @P3 IMAD.MOV.U32 R3, RZ, RZ, R15 ;  /* 0x000000ffff033224 */ /* 0x000fe200078e000f */
[----:B------:R-:W-:Y:S01]  /*8290*/  F2FP.TF32.F32.PACK_B R55, R55 ;  /* 0x00000037ff37723e */ /* 0x000fe200024050ff */
[-C--:B------:R-:W-:Y:S01]  /*82a0*/  FMUL R17, R84, R8.reuse ;  /* 0x0000000854117220 */ /* 0x080fe20000400000 */
[----:B------:R-:W-:Y:S01]  /*82b0*/  F2FP.TF32.F32.PACK_B R57, R57 ;  /* 0x00000039ff39723e */ /* 0x000fe200024050ff */
[-C--:B------:R-:W-:Y:S01]  /*82c0*/  FMUL R85, R85, R8.reuse ;  /* 0x0000000855557220 */ /* 0x080fe20000400000 */
[----:B------:R0:W-:Y:S01]  /*82d0*/  @P3 STG.E desc[UR12][R2.64+0x44], R35 ;  /* 0x0000442302003986 */ /* 0x0001e2000c10190c */
[----:B------:R-:W-:Y:S01]  /*82e0*/  ISETP.GT.AND P3, PT, R0, 0x19, P0 ;  /* 0x000000190000780c */ /* 0x000fe20000764270 */
[----:B------:R-:W-:Y:S01]  /*82f0*/  FMUL R19, R86, R8 ;  /* 0x0000000856137220 */ /* 0x000fe20000400000 */
[----:B------:R-:W-:Y:S01]  /*8300*/  F2FP.TF32.F32.PACK_B R9, R9 ;  /* 0x00000009ff09723e */ /* 0x000fe200024050ff */
[----:B------:R1:W-:Y:S01]  /*8310*/  @P4 STG.E desc[UR12][R10.64+0x60], R5 ;  /* 0x000060050a004986 */ /* 0x0003e2000c10190c */
[----:B------:R-:W-:-:S02]  /*8320*/  ISETP.GT.AND P4, PT, R0, 0x20, P1 ;  /* 0x000000200000780c */ /* 0x000fc40000f84270 */
[----:B------:R-:W-:Y:S01]  /*8330*/  F2FP.TF32.F32.PACK_B R59, R59 ;  /* 0x0000003bff3b723e */ /* 0x000fe200024050ff */
[----:B------:R-:W-:Y:S01]  /*8340*/  @P5 STG.E desc[UR12][R10.64+0x64], R37 ;  /* 0x000064250a005986 */ /* 0x000fe2000c10190c */
[----:B------:R-:W-:Y:S02]  /*8350*/  ISETP.GT.AND P5, PT, R0, 0x21, P1 ;  /* 0x000000210000780c */ /* 0x000fe40000fa4270 */
[----:B------:R-:W-:Y:S01]  /*8360*/  F2FP.TF32.F32.PACK_B R61, R61 ;  /* 0x0000003dff3d723e */ /* 0x000fe200024050ff */
[----:B0-----:R-:W-:Y:S01]  /*8370*/  @P2 IMAD.MOV.U32 R2, RZ, RZ, R14 ;  /* 0x000000ffff022224 */ /* 0x001fe200078e000e */
[----:B------:R-:W-:Y:S01]  /*8380*/  F2FP.TF32.F32.PACK_B R63, R63 ;  /* 0x0000003fff3f723e */ /* 0x000fe200024050ff */
[----:B------:R-:W-:Y:S01]  /*8390*/  @P2 IMAD.MOV.U32 R3, RZ, RZ, R15 ;  /* 0x000000ffff032224 */ /* 0x000fe200078e000f */
[----:B------:R-:W-:Y:S01]  /*83a0*/  F2FP.TF32.F32.PACK_B R65, R65 ;  /* 0x00000041ff41723e */ /* 0x000fe200024050ff */
[----:B-1----:R-:W-:Y:S01]  /*83b0*/  FMUL R5, R42, R8 ;  /* 0x000000082a057220 */ /* 0x002fe20000400000 */
[----:B------:R-:W-:-:S02]  /*83c0*/  ISETP.GT.AND P6, PT, R0, 0x59, P1 ;  /* 0x000000590000780c */ /* 0x000fc40000fc4270 */
[----:B------:R0:W-:Y:S01]  /*83d0*/  @P2 STG.E desc[UR12][R2.64+0x60], R7 ;  /* 0x0000600702002986 */ /* 0x0001e2000c10190c */
[----:B------:R-:W-:Y:S02]  /*83e0*/  ISETP.GT.AND P2, PT, R0, 0x20, P0 ;  /* 0x000000200000780c */ /* 0x000fe40000744270 */
[----:B------:R-:W-:Y:S02]  /*83f0*/  F2FP.TF32.F32.PACK_B R5, R5 ;  /* 0x00000005ff05723e */ /* 0x000fe400024050ff */
[----:B------:R-:W-:Y:S02]  /*8400*/  F2FP.TF32.F32.PACK_B R67, R67 ;  /* 0x00000043ff43723e */ /* 0x000fe400024050ff */
[----:B------:R-:W-:Y:S02]  /*8410*/  F2FP.TF32.F32.PACK_B R69, R69 ;  /* 0x00000045ff45723e */ /* 0x000fe400024050ff */
[----:B------:R-:W-:Y:S02]  /*8420*/  F2FP.TF32.F32.PACK_B R71, R71 ;  /* 0x00000047ff47723e */ /* 0x000fe400024050ff */
[----:B------:R-:W-:Y:S01]  /*8430*/  F2FP.TF32.F32.PACK_B R73, R73 ;  /* 0x00000049ff49723e */ /* 0x000fe200024050ff */
[----:B0-----:R-:W-:-:S02]  /*8440*/  @P3 IMAD.MOV.U32 R2, RZ, RZ, R14 ;  /* 0x000000ffff023224 */ /* 0x001fc400078e000e */
[----:B------:R-:W-:Y:S01]  /*8450*/  FMUL R7, R44, R8 ;  /* 0x000000082c077220 */ /* 0x000fe20000400000 */
[----:B------:R-:W-:Y:S01]  /*8460*/  @P3 IMAD.MOV.U32 R3, RZ, RZ, R15 ;  /* 0x000000ffff033224 */ /* 0x000fe200078e000f */
[----:B------:R-:W-:Y:S02]  /*8470*/  F2FP.TF32.F32.PACK_B R75, R75 ;  /* 0x0000004bff4b723e */ /* 0x000fe400024050ff */
[----:B------:R-:W-:Y:S02]  /*8480*/  F2FP.TF32.F32.PACK_B R77, R77 ;  /* 0x0000004dff4d723e */ /* 0x000fe400024050ff */
[----:B------:R0:W-:Y:S01]  /*8490*/  @P3 STG.E desc[UR12][R2.64+0x64], R39 ;  /* 0x0000642702003986 */ /* 0x0001e2000c10190c */
[C---:B------:R-:W-:Y:S02]  /*84a0*/  ISETP.GT.AND P3, PT, R0.reuse, 0x21, P0 ;  /* 0x000000210000780c */ /* 0x040fe40000764270 */
        /* <DEDUP_REMOVED lines=12> */
[----:B------:R-:W-:-:S02]  /*8570*/  F2FP.TF32.F32.PACK_B R17, R17 ;  /* 0x00000011ff11723e */ /* 0x000fc400024050ff */
[----:B------:R0:W-:Y:S01]  /*8580*/  @P2 STG.E desc[UR12][R2.64+0x80], R5 ;  /* 0x0000800502002986 */ /* 0x0001e2000c10190c */
[----:B------:R-:W-:Y:S02]  /*8590*/  ISETP.GT.AND P2, PT, R0, 0x28, P0 ;  /* 0x000000280000780c */ /* 0x000fe40000744270 */
[----:B------:R-:W-:Y:S02]  /*85a0*/  F2FP.TF32.F32.PACK_B R9, R9 ;  /* 0x00000009ff09723e */ /* 0x000fe400024050ff */
[----:B------:R-:W-:Y:S02]  /*85b0*/  F2FP.TF32.F32.PACK_B R85, R85 ;  /* 0x00000055ff55723e */ /* 0x000fe400024050ff */
[----:B------:R-:W-:Y:S01]  /*85c0*/  F2FP.TF32.F32.PACK_B R19, R19 ;  /* 0x00000013ff13723e */ /* 0x000fe200024050ff */
[----:B0-----:R-:W-:Y:S02]  /*85d0*/  @P3 IMAD.MOV.U32 R2, RZ, RZ, R14 ;  /* 0x000000ffff023224 */ /* 0x001fe400078e000e */
[----:B------:R-:W-:Y:S01]  /*85e0*/  FMUL R5, R48, R8 ;  /* 0x0000000830057220 */ /* 0x000fe20000400000 */
[----:B------:R-:W-:-:S04]  /*85f0*/  @P3 IMAD.MOV.U32 R3, RZ, RZ, R15 ;  /* 0x000000ffff033224 */ /* 0x000fc800078e000f */
[----:B------:R-:W-:Y:S01]  /*8600*/  F2FP.TF32.F32.PACK_B R5, R5 ;  /* 0x00000005ff05723e */ /* 0x000fe200024050ff */
[----:B------:R0:W-:Y:S01]  /*8610*/  @P3 STG.E desc[UR12][R2.64+0x84], R43 ;  /* 0x0000842b02003986 */ /* 0x0001e2000c10190c */
[----:B------:R-:W-:-:S03]  /*8620*/  ISETP.GT.AND P3, PT, R0, 0x29, P0 ;  /* 0x000000290000780c */ /* 0x000fc60000764270 */
[----:B------:R1:W-:Y:S01]  /*8630*/  @P4 STG.E desc[UR12][R10.64+0xa0], R7 ;  /* 0x0000a0070a004986 */ /* 0x0003e2000c10190c */
[----:B------:R-:W-:-:S03]  /*8640*/  ISETP.GT.AND P4, PT, R0, 0x30, P1 ;  /* 0x000000300000780c */ /* 0x000fc60000f84270 */
[----:B------:R-:W-:Y:S01]  /*8650*/  @P5 STG.E desc[UR12][R10.64+0xa4], R45 ;  /* 0x0000a42d0a005986 */ /* 0x000fe2000c10190c */
[----:B------:R-:W-:Y:S01]  /*8660*/  ISETP.GT.AND P5, PT, R0, 0x31, P1 ;  /* 0x000000310000780c */ /* 0x000fe20000fa4270 */
[----:B0-----:R-:W-:Y:S02]  /*8670*/  @P2 IMAD.MOV.U32 R2, RZ, RZ, R14 ;  /* 0x000000ffff022224 */ /* 0x001fe400078e000e */
[----:B------:R-:W-:Y:S02]  /*8680*/  @P2 IMAD.MOV.U32 R3, RZ, RZ, R15 ;  /* 0x000000ffff032224 */ /* 0x000fe400078e000f */
[----:B-1----:R-:W-:-:S03]  /*8690*/  FMUL R7, R50, R8 ;  /* 0x0000000832077220 */ /* 0x002fc60000400000 */
[----:B------:R0:W-:Y:S01]  /*86a0*/  @P2 STG.E desc[UR12][R2.64+0xa0], R9 ;  /* 0x0000a00902002986 */ /* 0x0001e2000c10190c */
[----:B------:R-:W-:Y:S02]  /*86b0*/  ISETP.GT.AND P2, PT, R0, 0x30, P0 ;  /* 0x000000300000780c */ /* 0x000fe40000744270 */
        /* <DEDUP_REMOVED lines=114> */
[-C--:B------:R-:W-:Y:S01]  /*8de0*/  FMUL R7, R82, R8.reuse ;  /* 0x0000000852077220 */ /* 0x080fe20000400000 */
[----:B------:R-:W-:Y:S02]  /*8df0*/  @P6 IMAD.MOV.U32 R3, RZ, RZ, R15 ;  /* 0x000000ffff036224 */ /* 0x000fe400078e000f */
[----:B------:R-:W-:Y:S02]  /*8e00*/  FMUL R8, R87, R8 ;  /* 0x0000000857087220 */ /* 0x000fe40000400000 */
[----:B------:R-:W-:Y:S01]  /*8e10*/  F2FP.TF32.F32.PACK_B R7, R7 ;  /* 0x00000007ff07723e */ /* 0x000fe200024050ff */
[----:B------:R0:W-:Y:S01]  /*8e20*/  @P6 STG.E desc[UR12][R2.64+0x184], R75 ;  /* 0x0001844b02006986 */ /* 0x0001e2000c10190c */
[----:B------:R-:W-:-:S03]  /*8e30*/  ISETP.GT.AND P6, PT, R0, 0x70, P1 ;  /* 0x000000700000780c */ /* 0x000fc60000fc4270 */
[----:B------:R-:W-:Y:S01]  /*8e40*/  @P2 STG.E desc[UR12][R10.64+0x1a0], R9 ;  /* 0x0001a0090a002986 */ /* 0x000fe2000c10190c */
[----:B------:R-:W-:-:S03]  /*8e50*/  ISETP.GT.AND P2, PT, R0, 0x71, P1 ;  /* 0x000000710000780c */ /* 0x000fc60000f44270 */
[----:B------:R-:W-:Y:S01]  /*8e60*/  @P5 STG.E desc[UR12][R10.64+0x1a4], R77 ;  /* 0x0001a44d0a005986 */ /* 0x000fe2000c10190c */
[----:B------:R-:W-:Y:S01]  /*8e70*/  ISETP.GT.AND P5, PT, R0, 0x70, P0 ;  /* 0x000000700000780c */ /* 0x000fe200007a4270 */
[----:B0-----:R-:W-:Y:S02]  /*8e80*/  @P3 IMAD.MOV.U32 R2, RZ, RZ, R14 ;  /* 0x000000ffff023224 */ /* 0x001fe400078e000e */
[----:B------:R-:W-:-:S05]  /*8e90*/  @P3 IMAD.MOV.U32 R3, RZ, RZ, R15 ;  /* 0x000000ffff033224 */ /* 0x000fca00078e000f */
[----:B------:R0:W-:Y:S01]  /*8ea0*/  @P3 STG.E desc[UR12][R2.64+0x1a0], R13 ;  /* 0x0001a00d02003986 */ /* 0x0001e2000c10190c */
[C---:B------:R-:W-:Y:S02]  /*8eb0*/  ISETP.GT.AND P3, PT, R0.reuse, 0x78, P1 ;  /* 0x000000780000780c */ /* 0x040fe40000f64270 */
[----:B------:R-:W-:Y:S01]  /*8ec0*/  ISETP.GT.AND P1, PT, R0, 0x79, P1 ;  /* 0x000000790000780c */ /* 0x000fe20000f24270 */
[----:B0-----:R-:W-:Y:S02]  /*8ed0*/  @P4 IMAD.MOV.U32 R2, RZ, RZ, R14 ;  /* 0x000000ffff024224 */ /* 0x001fe400078e000e */
[----:B------:R-:W-:-:S05]  /*8ee0*/  @P4 IMAD.MOV.U32 R3, RZ, RZ, R15 ;  /* 0x000000ffff034224 */ /* 0x000fca00078e000f */
[----:B------:R0:W-:Y:S01]  /*8ef0*/  @P4 STG.E desc[UR12][R2.64+0x1a4], R79 ;  /* 0x0001a44f02004986 */ /* 0x0001e2000c10190c */
[----:B------:R-:W-:-:S03]  /*8f00*/  ISETP.GT.AND P4, PT, R0, 0x71, P0 ;  /* 0x000000710000780c */ /* 0x000fc60000784270 */
[----:B------:R-:W-:Y:S01]  /*8f10*/  @P6 STG.E desc[UR12][R10.64+0x1c0], R5 ;  /* 0x0001c0050a006986 */ /* 0x000fe2000c10190c */
[C---:B------:R-:W-:Y:S02]  /*8f20*/  ISETP.GT.AND P6, PT, R0.reuse, 0x78, P0 ;  /* 0x000000780000780c */ /* 0x040fe400007c4270 */
[----:B------:R-:W-:Y:S01]  /*8f30*/  ISETP.GT.AND P0, PT, R0, 0x79, P0 ;  /* 0x000000790000780c */ /* 0x000fe20000704270 */
[----:B------:R-:W-:Y:S01]  /*8f40*/  @P2 STG.E desc[UR12][R10.64+0x1c4], R81 ;  /* 0x0001c4510a002986 */ /* 0x000fe2000c10190c */
[----:B0-----:R-:W-:Y:S02]  /*8f50*/  @P5 IMAD.MOV.U32 R2, RZ, RZ, R14 ;  /* 0x000000ffff025224 */ /* 0x001fe400078e000e */
[----:B------:R-:W-:-:S05]  /*8f60*/  @P5 IMAD.MOV.U32 R3, RZ, RZ, R15 ;  /* 0x000000ffff035224 */ /* 0x000fca00078e000f */
[----:B------:R0:W-:Y:S02]  /*8f70*/  @P5 STG.E desc[UR12][R2.64+0x1c0], R7 ;  /* 0x0001c00702005986 */ /* 0x0001e4000c10190c */
[----:B0-----:R-:W-:Y:S02]  /*8f80*/  @P4 IMAD.MOV.U32 R2, RZ, RZ, R14 ;  /* 0x000000ffff024224 */ /* 0x001fe400078e000e */
[----:B------:R-:W-:-:S05]  /*8f90*/  @P4 IMAD.MOV.U32 R3, RZ, RZ, R15 ;  /* 0x000000ffff034224 */ /* 0x000fca00078e000f */
[----:B------:R0:W-:Y:S04]  /*8fa0*/  @P4 STG.E desc[UR12][R2.64+0x1c4], R83 ;  /* 0x0001c45302004986 */ /* 0x0001e8000c10190c */
[----:B------:R1:W-:Y:S04]  /*8fb0*/  @P3 STG.E desc[UR12][R10.64+0x1e0], R17 ;  /* 0x0001e0110a003986 */ /* 0x0003e8000c10190c */
[----:B------:R1:W-:Y:S01]  /*8fc0*/  @P1 STG.E desc[UR12][R10.64+0x1e4], R85 ;  /* 0x0001e4550a001986 */ /* 0x0003e2000c10190c */
[----:B0-----:R-:W-:Y:S02]  /*8fd0*/  @P6 IMAD.MOV.U32 R2, RZ, RZ, R14 ;  /* 0x000000ffff026224 */ /* 0x001fe400078e000e */
[----:B------:R-:W-:-:S05]  /*8fe0*/  @P6 IMAD.MOV.U32 R3, RZ, RZ, R15 ;  /* 0x000000ffff036224 */ /* 0x000fca00078e000f */
[----:B------:R1:W-:Y:S01]  /*8ff0*/  @P6 STG.E desc[UR12][R2.64+0x1e0], R19 ;  /* 0x0001e01302006986 */ /* 0x0003e2000c10190c */
[----:B------:R-:W-:Y:S05]  /*9000*/  @!P0 EXIT ;  /* 0x000000000000894d */ /* 0x000fea0003800000 */
[----:B-1----:R-:W-:-:S05]  /*9010*/  F2FP.TF32.F32.PACK_B R3, R8 ;  /* 0x00000008ff03723e */ /* 0x002fca00024050ff */
[----:B------:R-:W-:Y:S01]  /*9020*/  STG.E desc[UR12][R14.64+0x1e4], R3 ;  /* 0x0001e4030e007986 */ /* 0x000fe2000c10190c */
[----:B------:R-:W-:Y:S05]  /*9030*/  EXIT ;  /* 0x000000000000794d */ /* 0x000fea0003800000 */
.L_x_9:
[----:B------:R-:W-:-:S13]  /*9040*/  ISETP.NE.AND P0, PT, R4, RZ, PT ;  /* 0x000000ff0400720c */ /* 0x000fda0003f05270 */
[----:B------:R-:W-:Y:S05]  /*9050*/  @P0 EXIT ;  /* 0x000000000000094d */ /* 0x000fea0003800000 */
[----:B------:R-:W-:Y:S01]  /*9060*/  ELECT P0, URZ, PT ;  /* 0x00000000003f782f */ /* 0x000fe20003800000 */
[----:B------:R-:W-:-:S12]  /*9070*/  BSSY B0, `(.L_x_272) ;  /* 0x0000070000007945 */ /* 0x000fd80003800000 */
[----:B------:R-:W-:Y:S05]  /*9080*/  @!P0 BRA `(.L_x_273) ;  /* 0x0000000400b88947 */ /* 0x000fea0003800000 */
[----:B------:R-:W-:Y:S02]  /*9090*/  ISETP.GE.AND P0, PT, R2, 0x1, PT ;  /* 0x000000010200780c */ /* 0x000fe40003f06270 */
[----:B------:R-:W-:-:S04]  /*90a0*/  SHF.R.S32.HI R5, RZ, 0x1f, R6 ;  /* 0x0000001fff057819 */ /* 0x000fc80000011406 */
[----:B------:R-:W-:-:S07]  /*90b0*/  LEA.HI R4, R5, R6, RZ, 0x7 ;  /* 0x0000000605047211 */ /* 0x000fce00078f38ff */
[----:B------:R-:W-:Y:S05]  /*90c0*/  @!P0 BRA `(.L_x_273) ;  /* 0x0000000400a88947 */ /* 0x000fea0003800000 */
[----:B------:R-:W2:Y:S01]  /*90d0*/  S2R R5, SR_CTAID.X ;  /* 0x0000000000057919 */ /* 0x000ea20000002500 */
[----:B------:R-:W-:Y:S01]  /*90e0*/  LOP3.LUT R7, R4, 0xffffff80, RZ, 0xc0, !PT ;  /* 0xffffff8004077812 */ /* 0x000fe200078ec0ff */
[----:B------:R-:W-:Y:S01]  /*90f0*/  ULDC UR4, c[0x0][0x384] ;  /* 0x0000e10000047ab9 */ /* 0x000fe20000000800 */
[----:B------:R-:W-:Y:S01]  /*9100*/  LOP3.LUT P0, RZ, R6, 0x1f, RZ, 0xc0, !PT ;  /* 0x0000001f06ff7812 */ /* 0x000fe2000780c0ff */
[----:B------:R-:W3:Y:S01]  /*9110*/  S2R R12, SR_CTAID.Y ;  /* 0x00000000000c7919 */ /* 0x000ee20000002600 */
[----:B------:R-:W-:Y:S01]  /*9120*/  IMAD R4, R10, R11, RZ ;  /* 0x0000000b0a047224 */ /* 0x000fe200078e02ff */
[----:B------:R-:W-:Y:S01]  /*9130*/  ULDC UR5, c[0x0][0x388] ;  /* 0x0000e20000057ab9 */ /* 0x000fe20000000800 */
[----:B------:R-:W-:Y:S01]  /*9140*/  IMAD.IADD R7, R6, 0x1, -R7 ;  /* 0x0000000106077824 */ /* 0x000fe200078e0a07 */
[----:B------:R-:W-:Y:S01]  /*9150*/  LOP3.LUT R20, R0, 0x2, RZ, 0xfc, !PT ;  /* 0x0000000200147812 */ /* 0x000fe200078efcff */
[----:B------:R-:W-:Y:S01]  /*9160*/  IMAD.MOV.U32 R6, RZ, RZ, RZ ;  /* 0x000000ffff067224 */ /* 0x000fe200078e00ff */
[----:B01---5:R-:W-:Y:S01]  /*9170*/  CS2R R8, SRZ ;  /* 0x0000000000087805 */ /* 0x023fe2000001ff00 */
[----:B------:R-:W-:Y:S01]  /*9180*/  IMAD.MOV.U32 R10, RZ, RZ, RZ ;  /* 0x000000ffff0a7224 */ /* 0x000fe200078e00ff */
[----:B------:R-:W-:Y:S01]  /*9190*/  ISETP.NE.AND P1, PT, R7, RZ, PT ;  /* 0x000000ff0700720c */ /* 0x000fe20003f25270 */
[----:B------:R-:W-:Y:S01]  /*91a0*/  IMAD R4, R3, R4, 0x1 ;  /* 0x0000000103047424 */ /* 0x000fe200078e0204 */
[----:B------:R-:W-:Y:S01]  /*91b0*/  ISETP.NE.OR P0, PT, R7, RZ, !P0 ;  /* 0x000000ff0700720c */ /* 0x000fe20004705670 */
[----:B------:R-:W-:-:S02]  /*91c0*/  IMAD.MOV.U32 R7, RZ, RZ, 0x1 ;  /* 0x00000001ff077424 */ /* 0x000fc400078e00ff */
[----:B--2---:R-:W-:-:S04]  /*91d0*/  IMAD.SHL.U32 R18, R5, 0x80, RZ ;  /* 0x0000008005127824 */ /* 0x004fc800078e00ff */
[----:B------:R-:W-:-:S04]  /*91e0*/  IMAD.HI.U32 R5, R18, UR4, RZ ;  /* 0x0000000412057c27 */ /* 0x000fc8000f8e00ff */
[----:B---3--:R-:W-:Y:S01]  /*91f0*/  IMAD.SHL.U32 R19, R12, 0x80, RZ ;  /* 0x000000800c137824 */ /* 0x008fe200078e00ff */
[----:B------:R-:W-:-:S07]  /*9200*/  SHF.R.U32.HI R5, RZ, UR5, R5 ;  /* 0x00000005ff057c19 */ /* 0x000fce0008011605 */
.L_x_277:
[----:B------:R-:W0:Y:S01]  /*9210*/  S2R R12, SR_CgaCtaId ;  /* 0x00000000000c7919 */ /* 0x000e220000008800 */
[----:B------:R-:W-:-:S04]  /*9220*/  MOV R11, 0x400 ;  /* 0x00000400000b7802 */ /* 0x000fc80000000f00 */
[----:B0-----:R-:W-:Y:S02]  /*9230*/  LEA R21, R12, R11, 0x18 ;  /* 0x0000000b0c157211 */ /* 0x001fe400078ec0ff */
[----:B------:R-:W-:-:S03]  /*9240*/  SHF.L.U32 R11, R7, 0x1f, RZ ;  /* 0x0000001f070b7819 */ /* 0x000fc600000006ff */
[----:B------:R-:W-:-:S07]  /*9250*/  IMAD R12, R6, 0x8, R21 ;  /* 0x00000008060c7824 */ /* 0x000fce00078e0215 */
.L_x_274:
[----:B0-----:R0:W1:Y:S02]  /*9260*/  SYNCS.PHASECHK.TRANS64.TRYWAIT P2, [R12+URZ+0x38038], R11 ;  /* 0x0380380b0c0075a7 */ /* 0x001064000804017f */
[----:B-1----:R-:W-:Y:S05]  /*9270*/  @!P2 NANOSLEEP.SYNCS 0x989680 ;  /* 0x009896800000a95d */ /* 0x002fea0003900000 */
[----:B------:R-:W1:Y:S02]  /*9280*/  @!P2 SYNCS.PHASECHK.TRANS64 P2, [R12+URZ+0x38038], R11 ;  /* 0x0380380b0c00a5a7 */ /* 0x000e64000804007f */
[----:B-1----:R-:W-:Y:S05]  /*9290*/  @!P2 BRA `(.L_x_274) ;  /* 0xfffffffc00f0a947 */ /* 0x002fea000383ffff */
[----:B0-----:R-:W0:Y:S02]  /*92a0*/  @!P1 LDC R11, c[0x0][0x500] ;  /* 0x00014000ff0b9b82 */ /* 0x001e240000000800 */
[----:B0-----:R0:W-:Y:S02]  /*92b0*/  @!P1 SYNCS.ARRIVE.TRANS64 RZ, [R12+URZ+0x38000], R11 ;  /* 0x0380000b0cff99a7 */ /* 0x0011e4000800003f */
[----:B0-----:R-:W-:-:S04]  /*92c0*/  PRMT R11, R20, 0x9910, RZ ;  /* 0x00009910140b7816 */ /* 0x001fc800000000ff */
[----:B------:R-:W-:-:S13]  /*92d0*/  ISETP.NE.AND P2, PT, R11, 0x2, PT ;  /* 0x000000020b00780c */ /* 0x000fda0003f45270 */
[----:B------:R-:W-:Y:S05]  /*92e0*/  @P2 BRA `(.L_x_275) ;  /* 0x0000000000042947 */ /* 0x000fea0003800000 */
[----:B------:R-:W-:Y:S01]  /*92f0*/  BPT.TRAP 0x1 ;  /* 0x000000040000795c */ /* 0x000fe20000300000 */
.L_x_275:
[----:B------:R-:W-:Y:S05]  /*9300*/  @P0 BRA `(.L_x_276) ;  /* 0x0000000000040947 */ /* 0x000fea0003800000 */
[----:B------:R-:W-:Y:S01]  /*9310*/  BPT.TRAP 0x1 ;  /* 0x000000040000795c */ /* 0x000fe20000300000 */
.L_x_276:
[----:B------:R-:W0:Y:S01]  /*9320*/  LDC R13, c[0x0][0x380] ;  /* 0x0000e000ff0d7b82 */ /* 0x000e220000000800 */
[----:B------:R-:W-:Y:S01]  /*9330*/  R2UR UR4, R5 ;  /* 0x00000000050472ca */ /* 0x000fe200000e0000 */
[----:B------:R-:W-:Y:S01]  /*9340*/  ULDC UR20, c[0x0][0x38c] ;  /* 0x0000e30000147ab9 */ /* 0x000fe20000000800 */
[----:B------:R-:W-:Y:S01]  /*9350*/  R2UR UR5, R18 ;  /* 0x00000000120572ca */ /* 0x000fe200000e0000 */
[----:B------:R-:W-:Y:S01]  /*9360*/  UISETP.NE.AND UP0, UPT, UR20, 0x1, UPT ;  /* 0x000000011400788c */ /* 0x000fe2000bf05270 */
[----:B------:R-:W-:Y:S01]  /*9370*/  R2UR UR17, R12 ;  /* 0x000000000c1172ca */ /* 0x000fe200000e0000 */
[C---:B------:R-:W-:Y:S01]  /*9380*/  VIADD R12, R10.reuse, 0x1 ;  /* 0x000000010a0c7836 */ /* 0x040fe20000000000 */
[----:B------:R-:W-:Y:S01]  /*9390*/  R2UR UR18, R10 ;  /* 0x000000000a1272ca */ /* 0x000fe200000e0000 */
[----:B------:R-:W1:Y:S01]  /*93a0*/  LDC.64 R14, c[0x0][0x3b8] ;  /* 0x0000ee00ff0e7b82 */ /* 0x000e620000000a00 */
[----:B------:R-:W-:Y:S01]  /*93b0*/  R2UR UR10, R21 ;  /* 0x00000000150a72ca */ /* 0x000fe200000e0000 */
[----:B------:R-:W-:Y:S01]  /*93c0*/  VIADD R4, R4, 0xffffffff ;  /* 0xffffffff04047836 */ /* 0x000fe20000000000 */
[----:B------:R-:W-:Y:S01]  /*93d0*/  R2UR UR16, R6 ;  /* 0x00000000061072ca */ /* 0x000fe200000e0000 */
[----:B------:R-:W-:Y:S01]  /*93e0*/  ULDC.64 UR24, c[0x0][0x198] ;  /* 0x0000660000187ab9 */ /* 0x000fe20000000a00 */
[----:B------:R-:W-:Y:S01]  /*93f0*/  R2UR UR12, R9 ;  /* 0x00000000090c72ca */ /* 0x000fe200000e0000 */
[----:B------:R-:W-:Y:S01]  /*9400*/  ULDC.64 UR14, c[0x0][0x3b0] ;  /* 0x0000ec00000e7ab9 */ /* 0x000fe20000000a00 */
[----:B------:R-:W-:Y:S01]  /*9410*/  @UP0 ULDC.64 UR8, c[0x0][0x390] ;  /* 0x0000e40000080ab9 */ /* 0x000fe20000000a00 */
[----:B------:R-:W1:Y:S01]  /*9420*/  LDC.64 R16, c[0x0][0x3d8] ;  /* 0x0000f600ff107b82 */ /* 0x000e620000000a00 */
[----:B------:R-:W-:Y:S01]  /*9430*/  R2UR UR11, R19 ;  /* 0x00000000130b72ca */ /* 0x000fe200000e0000 */
[----:B------:R-:W-:Y:S01]  /*9440*/  ULDC.64 UR22, c[0x0][0x3d0] ;  /* 0x0000f40000167ab9 */ /* 0x000fe20000000a00 */
[----:B------:R-:W-:Y:S01]  /*9450*/  R2UR UR13, R8 ;  /* 0x00000000080d72ca */ /* 0x000fe200000e0000 */
[----:B------:R-:W-:Y:S01]  /*9460*/  VIADD R6, R6, 0x1 ;  /* 0x0000000106067836 */ /* 0x000fe20000000000 */
[----:B------:R-:W-:Y:S01]  /*9470*/  ISETP.GT.AND P5, PT, R4, 0x1, PT ;  /* 0x000000010400780c */ /* 0x000fe20003fa4270 */
[----:B------:R-:W-:Y:S01]  /*9480*/  USHF.L.U32 UR18, UR18, 0x5, URZ ;  /* 0x0000000512127899 */ /* 0x000fe2000800063f */
[----:B0-----:R-:W-:Y:S01]  /*9490*/  ISETP.NE.AND P2, PT, R13, 0x1, PT ;  /* 0x000000010d00780c */ /* 0x001fe20003f45270 */
[----:B------:R-:W-:Y:S01]  /*94a0*/  ULEA UR16, UR16, UR10, 0xe ;  /* 0x0000000a10107291 */ /* 0x000fe2000f8e703f */
[C---:B------:R-:W-:Y:S01]  /*94b0*/  ISETP.NE.AND P4, PT, R6.reuse, 0x7, PT ;  /* 0x000000070600780c */ /* 0x040fe20003f85270 */
[----:B------:R-:W-:Y:S01]  /*94c0*/  UIADD3 UR17, UR17, 0x38000, URZ ;  /* 0x0003800011117890 */ /* 0x000fe2000fffe03f */
[----:B------:R-:W-:Y:S01]  /*94d0*/  UMOV UR26, 0x0 ;  /* 0x00000000001a7882 */ /* 0x000fe20000000000 */
[----:B------:R-:W-:Y:S01]  /*94e0*/  UMOV UR27, 0x10000000 ;  /* 0x10000000001b7882 */ /* 0x000fe20000000000 */
[----:B------:R-:W-:Y:S01]  /*94f0*/  UMOV UR10, UR18 ;  /* 0x00000012000a7c82 */ /* 0x000fe20008000000 */
[----:B------:R-:W-:-:S06]  /*9500*/  SEL R6, R6, RZ, P4 ;  /* 0x000000ff06067207 */ /* 0x000fcc0002000000 */
[----:B------:R-:W-:Y:S01]  /*9510*/  @P2 IMAD.U32 R11, RZ, RZ, UR4 ;  /* 0x00000004ff0b2e24 */ /* 0x000fe2000f8e00ff */
[----:B------:R-:W-:Y:S01]  /*9520*/  UIADD3 UR4, UP1, UR24, 0xf0, URZ ;  /* 0x000000f018047890 */ /* 0x000fe2000ff3e03f */
[----:B-1----:R-:W-:Y:S01]  /*9530*/  IMAD R10, R8, R15, R17 ;  /* 0x0000000f080a7224 */ /* 0x002fe200078e0211 */
[----:B------:R-:W-:Y:S02]  /*9540*/  UIADD3 UR24, UP2, UR24, 0x1f0, URZ ;  /* 0x000001f018187890 */ /* 0x000fe4000ff5e03f */
[----:B------:R-:W-:Y:S01]  /*9550*/  @P2 R2UR UR5, R11 ;  /* 0x000000000b0522ca */ /* 0x000fe200000e0000 */
[----:B------:R-:W-:Y:S01]  /*9560*/  IMAD R11, R9, R14, R16 ;  /* 0x0000000e090b7224 */ /* 0x000fe200078e0210 */
[----:B------:R-:W-:Y:S01]  /*9570*/  ISETP.NE.AND P2, PT, R12, R3, PT ;  /* 0x000000030c00720c */ /* 0x000fe20003f45270 */
[----:B------:R-:W0:Y:S03]  /*9580*/  LDC R14, c[0x0][0x3c8] ;  /* 0x0000f200ff0e7b82 */ /* 0x000e260000000800 */
[----:B------:R-:W-:Y:S01]  /*9590*/  PRMT R10, R11, 0x40, R10 ;  /* 0x000000400b0a7816 */ /* 0x000fe2000000000a */
[----:B------:R-:W-:-:S06]  /*95a0*/  VIADD R11, R9, 0x1 ;  /* 0x00000001090b7836 */ /* 0x000fcc0000000000 */
[----:B------:R-:W-:Y:S02]  /*95b0*/  UIADD3 UR6, -UR5, URZ, URZ ;  /* 0x0000003f05067290 */ /* 0x000fe4000fffe13f */
[----:B------:R-:W-:Y:S01]  /*95c0*/  UMOV UR21, UR5 ;  /* 0x0000000500157c82 */ /* 0x000fe20008000000 */
[----:B------:R-:W-:-:S03]  /*95d0*/  @P2 IMAD.MOV R11, RZ, RZ, R9 ;  /* 0x000000ffff0b2224 */ /* 0x000fc600078e0209 */
[----:B------:R-:W-:Y:S01]  /*95e0*/  IMAD R13, R13, UR6, R18 ;  /* 0x000000060d0d7c24 */ /* 0x000fe2000f8e0212 */
[----:B------:R-:W-:Y:S02]  /*95f0*/  UIMAD.WIDE.U32 UR6, UR5, UR8, URZ ;  /* 0x00000008050672a5 */ /* 0x000fe4000f8e003f */
[----:B------:R-:W-:Y:S02]  /*9600*/  UIADD3 UR8, UR16, 0x1c000, URZ ;  /* 0x0001c00010087890 */ /* 0x000fe4000fffe03f */
[----:B------:R-:W-:Y:S01]  /*9610*/  @UP0 USHF.R.U32.HI UR21, URZ, UR9, UR7 ;  /* 0x000000093f150299 */ /* 0x000fe20008011607 */
[----:B------:R-:W-:Y:S01]  /*9620*/  R2UR UR19, R13 ;  /* 0x000000000d1372ca */ /* 0x000fe200000e0000 */
[----:B------:R-:W-:Y:S01]  /*9630*/  VIADD R13, R8, 0x1 ;  /* 0x00000001080d7836 */ /* 0x000fe20000000000 */
[----:B------:R-:W-:Y:S01]  /*9640*/  R2UR UR7, R10 ;  /* 0x000000000a0772ca */ /* 0x000fe200000e0000 */
[----:B------:R-:W-:Y:S01]  /*9650*/  UIADD3 UR6, -UR21, URZ, URZ ;  /* 0x0000003f15067290 */ /* 0x000fe2000fffe13f */
[C---:B0-----:R-:W-:Y:S01]  /*9660*/  ISETP.NE.AND P3, PT, R11.reuse, R14, PT ;  /* 0x0000000e0b00720c */ /* 0x041fe20003f65270 */
[----:B------:R-:W-:Y:S01]  /*9670*/  UMOV UR9, UR17 ;  /* 0x0000001100097c82 */ /* 0x000fe20008000000 */
[----:B------:R-:W-:Y:S01]  /*9680*/  SEL R10, RZ, 0x1, P4 ;  /* 0x00000001ff0a7807 */ /* 0x000fe20002000000 */
[----:B------:R-:W-:Y:S01]  /*9690*/  UIMAD UR20, UR20, UR6, UR5 ;  /* 0x00000006141472a4 */ /* 0x000fe2000f8e0205 */
[----:B------:R-:W-:Y:S01]  /*96a0*/  SEL R9, R11, RZ, P3 ;  /* 0x000000ff0b097207 */ /* 0x000fe20001800000 */
[----:B------:R-:W-:Y:S01]  /*96b0*/  UIADD3.X UR5, URZ, UR25, URZ, UP1, !UPT ;  /* 0x000000193f057290 */ /* 0x000fe20008ffe43f */
[----:B------:R-:W-:Y:S01]  /*96c0*/  LOP3.LUT R7, R7, R10, RZ, 0x3c, !PT ;  /* 0x0000000a07077212 */ /* 0x000fe200078e3cff */
[----:B------:R-:W-:Y:S01]  /*96d0*/  UIMAD UR20, UR20, UR15, UR23 ;  /* 0x0000000f141472a4 */ /* 0x000fe2000f8e0217 */
[----:B------:R-:W-:Y:S01]  /*96e0*/  SEL R10, R12, RZ, P2 ;  /* 0x000000ff0c0a7207 */ /* 0x000fe20001000000 */
[----:B------:R-:W-:-:S02]  /*96f0*/  UIMAD UR19, UR19, UR14, UR22 ;  /* 0x0000000e131372a4 */ /* 0x000fc4000f8e0216 */
[----:B------:R-:W-:Y:S02]  /*9700*/  UPRMT UR6, UR7, 0x5410, URZ ;  /* 0x0000541007067896 */ /* 0x000fe4000800003f */
[----:B------:R-:W-:Y:S01]  /*9710*/  UIADD3.X UR25, URZ, UR25, URZ, UP2, !UPT ;  /* 0x000000193f197290 */ /* 0x000fe200097fe43f */
[----:B------:R-:W-:-:S04]  /*9720*/  @P3 IMAD.MOV R13, RZ, RZ, R8 ;  /* 0x000000ffff0d3224 */ /* 0x000fc800078e0208 */
[----:B------:R-:W-:Y:S02]  /*9730*/  IMAD.MOV.U32 R8, RZ, RZ, R13 ;  /* 0x000000ffff087224 */ /* 0x000fe400078e000d */
[----:B------:R2:W-:Y:S02]  /*9740*/  UTMALDG.4D.IM2COL [UR16], [UR4], UR6 ;  /* 0x00000010040073b4 */ /* 0x0005e40008058006 */
[----:B------:R2:W-:Y:S02]  /*9750*/  UTMALDG.4D [UR8], [UR24], desc[UR26] ;  /* 0x00001a08180075b4 */ /* 0x0005e40008019000 */
[----:B--2---:R-:W-:Y:S05]  /*9760*/  @P5 BRA `(.L_x_277) ;  /* 0xfffffff800a85947 */ /* 0x004fea000383ffff */
.L_x_273:
[----:B------:R-:W-:Y:S05]  /*9770*/  BSYNC B0 ;  /* 0x0000000000007941 */ /* 0x000fea0003800000 */
.L_x_272:
[----:B------:R-:W-:Y:S01]  /*9780*/  ISETP.GE.U32.AND P0, PT, R2, 0x7, PT ;  /* 0x000000070200780c */ /* 0x000fe20003f06070 */
[----:B------:R-:W-:-:S12]  /*9790*/  IMAD.MOV.U32 R3, RZ, RZ, 0x1 ;  /* 0x00000001ff037424 */ /* 0x000fd800078e00ff */
[----:B------:R-:W-:Y:S05]  /*97a0*/  @!P0 BRA `(.L_x_278) ;  /* 0x00000000001c8947 */ /* 0x000fea0003800000 */
[----:B------:R-:W-:-:S04]  /*97b0*/  IMAD.WIDE.U32 R4, R2, 0x24924925, RZ ;  /* 0x2492492502047825 */ /* 0x000fc800078e00ff */
[----:B------:R-:W-:-:S05]  /*97c0*/  IMAD.IADD R3, R2, 0x1, -R5 ;  /* 0x0000000102037824 */ /* 0x000fca00078e0a05 */
[----:B------:R-:W-:-:S04]  /*97d0*/  LEA.HI R3, R3, R5, RZ, 0x1f ;  /* 0x0000000503037211 */ /* 0x000fc800078ff8ff */
[----:B------:R-:W-:-:S04]  /*97e0*/  SHF.R.U32.HI R3, RZ, 0x2, R3 ;  /* 0x00000002ff037819 */ /* 0x000fc80000011603 */
[----:B------:R-:W-:-:S04]  /*97f0*/  LOP3.LUT R3, R3, 0x1, RZ, 0xc0, !PT ;  /* 0x0000000103037812 */ /* 0x000fc800078ec0ff */
[----:B------:R-:W-:-:S04]  /*9800*/  ISETP.NE.U32.AND P0, PT, R3, 0x1, PT ;  /* 0x000000010300780c */ /* 0x000fc80003f05070 */
[----:B------:R-:W-:-:S09]  /*9810*/  SEL R3, RZ, 0x1, !P0 ;  /* 0x00000001ff037807 */ /* 0x000fd20004000000 */
.L_x_278:
[----:B------:R-:W-:Y:S05]  /*9820*/  WARPSYNC.ALL ;  /* 0x0000000000007948 */ /* 0x000fea0003800000 */
[----:B------:R-:W-:-:S13]  /*9830*/  ELECT P0, URZ, PT ;  /* 0x00000000003f782f */ /* 0x000fda0003800000 */
[----:B------:R-:W-:Y:S05]  /*9840*/  @!P0 EXIT ;  /* 0x000000000000894d */ /* 0x000fea0003800000 */
[----:B------:R-:W-:-:S04]  /*9850*/  LOP3.LUT R0, R0, 0x2, RZ, 0xfc, !PT ;  /* 0x0000000200007812 */ /* 0x000fc800078efcff */
[----:B------:R-:W-:-:S13]  /*9860*/  ISETP.NE.AND P0, PT, R0, 0x3, PT ;  /* 0x000000030000780c */ /* 0x000fda0003f05270 */
[----:B------:R-:W-:Y:S05]  /*9870*/  @!P0 BRA `(.L_x_279) ;  /* 0x0000000000048947 */ /* 0x000fea0003800000 */
[----:B------:R-:W-:Y:S01]  /*9880*/  BPT.TRAP 0x1 ;  /* 0x000000040000795c */ /* 0x000fe20000300000 */
.L_x_279:
[----:B------:R-:W2:Y:S01]  /*9890*/  S2R R7, SR_CgaCtaId ;  /* 0x0000000000077919 */ /* 0x000ea20000008800 */
[----:B------:R-:W-:Y:S01]  /*98a0*/  IMAD.WIDE.U32 R4, R2, 0x24924925, RZ ;  /* 0x2492492502047825 */ /* 0x000fe200078e00ff */
[----:B------:R-:W-:-:S03]  /*98b0*/  MOV R0, 0x400 ;  /* 0x0000040000007802 */ /* 0x000fc60000000f00 */
[----:B------:R-:W-:-:S05]  /*98c0*/  IMAD.IADD R4, R2, 0x1, -R5 ;  /* 0x0000000102047824 */ /* 0x000fca00078e0a05 */
[----:B------:R-:W-:-:S04]  /*98d0*/  LEA.HI R4, R4, R5, RZ, 0x1f ;  /* 0x0000000504047211 */ /* 0x000fc800078ff8ff */
[----:B------:R-:W-:-:S05]  /*98e0*/  SHF.R.U32.HI R5, RZ, 0x2, R4 ;  /* 0x00000002ff057819 */ /* 0x000fca0000011604 */
[----:B------:R-:W-:Y:S01]  /*98f0*/  IMAD R2, R5, -0x7, R2 ;  /* 0xfffffff905027824 */ /* 0x000fe200078e0202 */
[----:B--2---:R-:W-:Y:S02]  /*9900*/  LEA R0, R7, R0, 0x18 ;  /* 0x0000000007007211 */ /* 0x004fe400078ec0ff */
[----:B------:R-:W-:-:S03]  /*9910*/  SHF.L.U32 R7, R3, 0x1f, RZ ;  /* 0x0000001f03077819 */ /* 0x000fc600000006ff */
[----:B------:R-:W-:-:S04]  /*9920*/  VIADD R5, R0, 0x38038 ;  /* 0x0003803800057836 */ /* 0x000fc80000000000 */
[----:B------:R-:W-:-:S07]  /*9930*/  IMAD R0, R2, 0x8, R5 ;  /* 0x0000000802007824 */ /* 0x000fce00078e0205 */
.L_x_280:
[----:B--2---:R2:W3:Y:S02]  /*9940*/  SYNCS.PHASECHK.TRANS64.TRYWAIT P0, [R0+URZ], R7 ;  /* 0x00000007000075a7 */ /* 0x0044e4000800017f */
[----:B---3--:R-:W-:Y:S05]  /*9950*/  @!P0 NANOSLEEP.SYNCS 0x989680 ;  /* 0x009896800000895d */ /* 0x008fea0003900000 */
[----:B------:R-:W3:Y:S02]  /*9960*/  @!P0 SYNCS.PHASECHK.TRANS64 P0, [R0+URZ], R7 ;  /* 0x00000007000085a7 */ /* 0x000ee4000800007f */
[----:B---3--:R-:W-:Y:S05]  /*9970*/  @!P0 BRA `(.L_x_280) ;  /* 0xfffffffc00f08947 */ /* 0x008fea000383ffff */
[----:B------:R-:W-:-:S05]  /*9980*/  VIADD R2, R2, 0x1 ;  /* 0x0000000102027836 */ /* 0x000fca0000000000 */
[----:B------:R-:W-:-:S04]  /*9990*/  ISETP.NE.AND P0, PT, R2, 0x7, PT ;  /* 0x000000070200780c */ /* 0x000fc80003f05270 */
[----:B--2---:R-:W-:Y:S02]  /*99a0*/  SEL R0, RZ, 0x1, P0 ;  /* 0x00000001ff007807 */ /* 0x004fe40000000000 */
[----:B------:R-:W-:Y:S02]  /*99b0*/  SEL R2, R2, RZ, P0 ;  /* 0x000000ff02027207 */ /* 0x000fe40000000000 */
[----:B------:R-:W-:-:S03]  /*99c0*/  LOP3.LUT R7, R3, R0, RZ, 0x3c, !PT ;  /* 0x0000000003077212 */ /* 0x000fc600078e3cff */
[----:B------:R-:W-:Y:S01]  /*99d0*/  IMAD R0, R2, 0x8, R5 ;  /* 0x0000000802007824 */ /* 0x000fe200078e0205 */
[----:B------:R-:W-:-:S07]  /*99e0*/  SHF.L.U32 R3, R7, 0x1f, RZ ;  /* 0x0000001f07037819 */ /* 0x000fce00000006ff */
.L_x_281:
        /* <DEDUP_REMOVED lines=11> */
.L_x_282:
        /* <DEDUP_REMOVED lines=11> */
.L_x_283:
        /* <DEDUP_REMOVED lines=11> */
.L_x_284:
        /* <DEDUP_REMOVED lines=11> */
.L_x_285:
        /* <DEDUP_REMOVED lines=11> */
.L_x_286:
[----:B--2---:R2:W3:Y:S02]  /*9d60*/  SYNCS.PHASECHK.TRANS64.TRYWAIT P0, [R2+URZ], R3 ;  /* 0x00000003020075a7 */ /* 0x0044e4000800017f */
[----:B---3--:R-:W-:Y:S05]  /*9d70*/  @!P0 NANOSLEEP.SYNCS 0x989680 ;  /* 0x009896800000895d */ /* 0x008fea0003900000 */
[----:B------:R-:W3:Y:S02]  /*9d80*/  @!P0 SYNCS.PHASECHK.TRANS64 P0, [R2+URZ], R3 ;  /* 0x00000003020085a7 */ /* 0x000ee4000800007f */
[----:B---3--:R-:W-:Y:S05]  /*9d90*/  @P0 EXIT ;  /* 0x000000000000094d */ /* 0x008fea0003800000 */
[----:B------:R-:W-:Y:S05]  /*9da0*/  BRA `(.L_x_286) ;  /* 0xfffffffc00ec7947 */ /* 0x000fea000383ffff */
.L_x_287:
[----:B------:R-:W-:-:S00]  /*9db0*/  BRA `(.L_x_287) ;  /* 0xfffffffc00fc7947 */ /* 0x000fc0000383ffff */
[----:B------:R-:W-:-:S00]  /*9dc0*/  NOP ;  /* 0x0000000000007918 */ /* 0x000fc00000000000 */
        /* <DEDUP_REMOVED lines=11> */
.L_x_288:


//--------------------- .nv.shared._ZN7cutlass13device_kernelINS_4conv6kernel13ConvUniversalINS1_16ConvProblemShapeILNS1_8OperatorE0ELi2EEENS1_10collective14CollectiveConvINS1_46MainloopSm90TmaGmmaWarpSpecializedImplicitGemmILS5_0ELi7ELi2EN4cute5tupleIJNSA_1CILi1EEESD_SD_EEENS1_36KernelImplicitTmaWarpSpecializedSm90ELi1EEENSB_IJNSC_ILi128EEESH_NSB_IJNSC_ILi32EEEEEEEEENS_10tfloat32_tESL_NSA_8TiledMMAINSA_8MMA_AtomIJNSA_4SM904GMMA30MMA_64x128x8_F32TF32TF32_SS_TNILNSP_7ScaleInE1ELSR_1EEEEEENSA_6LayoutISE_NSB_IJNSC_ILi0EEESV_SV_EEEEENSB_IJNSA_10UnderscoreESY_SY_EEEEENS7_6detail26Sm90ImplicitGemmTileTraitsINSA_20SM90_TMA_LOAD_IM2COLENSA_14ComposedLayoutINSA_7SwizzleILi3ELi4ELi3EEENSA_18smem_ptr_flag_bitsILi32EEENSU_INSB_IJNSB_IJNSC_ILi8EEENSC_ILi16EEEEEENSB_IJSI_SD_EEENSB_IJSD_NSC_ILi7EEEEEEEEENSB_IJNSB_IJSI_NSC_ILi256EEEEEENSB_IJSD_SV_EEENSB_IJSV_NSC_ILi4096EEEEEEEEEEEEEvEENS12_INSA_13SM90_TMA_LOADES1N_vEEEENS_8epilogue10collective6detail29Sm90TmaWarpSpecializedAdapterINS1T_15DefaultEpilogueISL_NSB_IJNSB_IJlllEEESD_SV_EEES1Y_NS1S_6thread17LinearCombinationISL_Li1EffLNS1Z_9ScaleType4KindE0ELNS_15FloatRoundStyleE2ESL_EENS_4gemm15EpilogueDefaultEEEEEvvEEEEvNT_6ParamsE --------------------------
	.section	.nv.shared._ZN7cutlass13device_kernelINS_4conv6kernel13ConvUniversalINS1_16ConvProblemShapeILNS1_8OperatorE0ELi2EEENS1_10collective14CollectiveConvINS1_46MainloopSm90TmaGmmaWarpSpecializedImplicitGemmILS5_0ELi7ELi2EN4cute5tupleIJNSA_1CILi1EEESD_SD_EEENS1_36KernelImplicitTmaWarpSpecializedSm90ELi1EEENSB_IJNSC_ILi128EEESH_NSB_IJNSC_ILi32EEEEEEEEENS_10tfloat32_tESL_NSA_8TiledMMAINSA_8MMA_AtomIJNSA_4SM904GMMA30MMA_64x128x8_F32TF32TF32_SS_TNILNSP_7ScaleInE1ELSR_1EEEEEENSA_6LayoutISE_NSB_IJNSC_ILi0EEESV_SV_EEEEENSB_IJNSA_10UnderscoreESY_SY_EEEEENS7_6detail26Sm90ImplicitGemmTileTraitsINSA_20SM90_TMA_LOAD_IM2COLENSA_14ComposedLayoutINSA_7SwizzleILi3ELi4ELi3EEENSA_18smem_ptr_flag_bitsILi32EEENSU_INSB_IJNSB_IJNSC_ILi8EEENSC_ILi16EEEEEENSB_IJSI_SD_EEENSB_IJSD_NSC_ILi7EEEEEEEEENSB_IJNSB_IJSI_NSC_ILi256EEEEEENSB_IJSD_SV_EEENSB_IJSV_NSC_ILi4096EEEEEEEEEEEEEvEENS12_INSA_13SM90_TMA_LOADES1N_vEEEENS_8epilogue10collective6detail29Sm90TmaWarpSpecializedAdapterINS1T_15DefaultEpilogueISL_NSB_IJNSB_IJlllEEESD_SV_EEES1Y_NS1S_6thread17LinearCombinationISL_Li1EffLNS1Z_9ScaleType4KindE0ELNS_15FloatRoundStyleE2ESL_EENS_4gemm15EpilogueDefaultEEEEEvvEEEEvNT_6ParamsE,"aw",@nobits
	.sectionflags	@""
	.align	16
	.zero		1024


//--------------------- .nv.shared.reserved.0     --------------------------
	.section	.nv.shared.reserved.0,"aw",@nobits
	.weak		__nv_reservedSMEM_offset_0_alias
	.size		__nv_reservedSMEM_offset_0_alias, 0, 0
	.other		__nv_reservedSMEM_offset_0_alias,@"STO_CUDA_RESERVED_SHARED STV_DEFAULT"
__nv_reservedSMEM_offset_0_alias:
	.zero		0


//--------------------- .nv.global                --------------------------
	.section	.nv.global,"aw",@nobits
.nv.global:
	.type		_ZN39_INTERNAL_2e4fa0fe_4_k_cu_bb7a05a1_33914cute1_E,@object
	.size		_ZN39_INTERNAL_2e4fa0fe_4_k_cu_bb7a05a1_33914cute1_E,(_ZN39_INTERNAL_2e4fa0fe_4_k_cu_bb7a05a1_33914cuda3std3__45__cpo6cbeginE - _ZN39_INTERNAL_2e4fa0fe_4_k_cu_bb7a05a1_33914cute1_E)
_ZN39_INTERNAL_2e4fa0fe_4_k_cu_bb7a05a1_33914cute1_E:
	.zero		1
	.type		_ZN39_INTERNAL_2e4fa0fe_4_k_cu_bb7a05a1_33914cuda3std3__45__cpo6cbeginE,@object
	.size		_ZN39_INTERNAL_2e4fa0fe_4_k_cu_bb7a05a1_33914cuda3std3__45__cpo6cbeginE,(_ZN39_INTERNAL_2e4fa0fe_4_k_cu_bb7a05a1_33914cuda3std3__48in_placeE - _ZN39_INTERNAL_2e4fa0fe_4_k_cu_bb7a05a1_33914cuda3std3__45__cpo6cbeginE)
_ZN39_INTERNAL_2e4fa0fe_4_k_cu_bb7a05a1_33914cuda3std3__45__cpo6cbeginE:
	.zero		1
	.type		_ZN39_INTERNAL_2e4fa0fe_4_k_cu_bb7a05a1_33914cuda3std3__48in_placeE,@object
	.size		_ZN39_INTERNAL_2e4fa0fe_4_k_cu_bb7a05a1_33914cuda3std3__48in_placeE,(_ZN39_INTERNAL_2e4fa0fe_4_k_cu_bb7a05a1_33914cuda3std6ranges3__45__cpo9iter_moveE - _ZN39_INTERNAL_2e4fa0fe_4_k_cu_bb7a05a1_33914cuda3std3__48in_placeE)
_ZN39_INTERNAL_2e4fa0fe_4_k_cu_bb7a05a1_33914cuda3std3__48in_placeE:
	.zero		1
	.type		_ZN39_INTERNAL_2e4fa0fe_4_k_cu_bb7a05a1_33914cuda3std6ranges3__45__cpo9iter_moveE,@object
	.size		_ZN39_INTERNAL_2e4fa0fe_4_k_cu_bb7a05a1_33914cuda3std6ranges3__45__cpo9iter_moveE,(_ZN39_INTERNAL_2e4fa0fe_4_k_cu_bb7a05a1_33914cuda3std3__45__cpo5beginE - _ZN39_INTERNAL_2e4fa0fe_4_k_cu_bb7a05a1_33914cuda3std6ranges3__45__cpo9iter_moveE)
_ZN39_INTERNAL_2e4fa0fe_4_k_cu_bb7a05a1_33914cuda3std6ranges3__45__cpo9iter_moveE:
	.zero		1
	.type		_ZN39_INTERNAL_2e4fa0fe_4_k_cu_bb7a05a1_33914cuda3std3__45__cpo5beginE,@object
	.size		_ZN39_INTERNAL_2e4fa0fe_4_k_cu_bb7a05a1_33914cuda3std3__45__cpo5beginE,(_ZN39_INTERNAL_2e4fa0fe_4_k_cu_bb7a05a1_33914cuda3std3__441_GLOBAL__N__2e4fa0fe_4_k_cu_bb7a05a1_33916ignoreE - _ZN39_INTERNAL_2e4fa0fe_4_k_cu_bb7a05a1_33914cuda3std3__45__cpo5beginE)
_ZN39_INTERNAL_2e4fa0fe_4_k_cu_bb7a05a1_33914cuda3std3__45__cpo5beginE:
	.zero		1
	.type		_ZN39_INTERNAL_2e4fa0fe_4_k_cu_bb7a05a1_33914cuda3std3__441_GLOBAL__N__2e4fa0fe_4_k_cu_bb7a05a1_33916ignoreE,@object
	.size		_ZN39_INTERNAL_2e4fa0fe_4_k_cu_bb7a05a1_33914cuda3std3__441_GLOBAL__N__2e4fa0fe_4_k_cu_bb7a05a1_33916ignoreE,(_ZN39_INTERNAL_2e4fa0fe_4_k_cu_bb7a05a1_33914cute7productE - _ZN39_INTERNAL_2e4fa0fe_4_k_cu_bb7a05a1_33914cuda3std3__441_GLOBAL__N__2e4fa0fe_4_k_cu_bb7a05a1_33916ignoreE)
_ZN39_INTERNAL_2e4fa0fe_4_k_cu_bb7a05a1_33914cuda3std3__441_GLOBAL__N__2e4fa0fe_4_k_cu_bb7a05a1_33916ignoreE:
	.zero		1
	.type		_ZN39_INTERNAL_2e4fa0fe_4_k_cu_bb7a05a1_33914cute7productE,@object
	.size		_ZN39_INTERNAL_2e4fa0fe_4_k_cu_bb7a05a1_33914cute7productE,(_ZN39_INTERNAL_2e4fa0fe_4_k_cu_bb7a05a1_33914cuda3std3__45__cpo3endE - _ZN39_INTERNAL_2e4fa0fe_4_k_cu_bb7a05a1_33914cute7productE)
_ZN39_INTERNAL_2e4fa0fe_4_k_cu_bb7a05a1_33914cute7productE:
	.zero		1
	.type		_ZN39_INTERNAL_2e4fa0fe_4_k_cu_bb7a05a1_33914cuda3std3__45__cpo3endE,@object
	.size		_ZN39_INTERNAL_2e4fa0fe_4_k_cu_bb7a05a1_33914cuda3std3__45__cpo3endE,(_ZN39_INTERNAL_2e4fa0fe_4_k_cu_bb7a05a1_33914cuda3std3__419piecewise_constructE - _ZN39_INTERNAL_2e4fa0fe_4_k_cu_bb7a05a1_33914cuda3std3__45__cpo3endE)
_ZN39_INTERNAL_2e4fa0fe_4_k_cu_bb7a05a1_33914cuda3std3__45__cpo3endE:
	.zero		1
	.type		_ZN39_INTERNAL_2e4fa0fe_4_k_cu_bb7a05a1_33914cuda3std3__419piecewise_constructE,@object
	.size		_ZN39_INTERNAL_2e4fa0fe_4_k_cu_bb7a05a1_33914cuda3std3__419piecewise_constructE,(_ZN39_INTERNAL_2e4fa0fe_4_k_cu_bb7a05a1_33914cuda3std3__45__cpo4cendE - _ZN39_INTERNAL_2e4fa0fe_4_k_cu_bb7a05a1_33914cuda3std3__419piecewise_constructE)
_ZN39_INTERNAL_2e4fa0fe_4_k_cu_bb7a05a1_33914cuda3std3__419piecewise_constructE:
	.zero		1
	.type		_ZN39_INTERNAL_2e4fa0fe_4_k_cu_bb7a05a1_33914cuda3std3__45__cpo4cendE,@object
	.size		_ZN39_INTERNAL_2e4fa0fe_4_k_cu_bb7a05a1_33914cuda3std3__45__cpo4cendE,(_ZN39_INTERNAL_2e4fa0fe_4_k_cu_bb7a05a1_33914cuda3std6ranges3__45__cpo4swapE - _ZN39_INTERNAL_2e4fa0fe_4_k_cu_bb7a05a1_33914cuda3std3__45__cpo4cendE)
_ZN39_INTERNAL_2e4fa0fe_4_k_cu_bb7a05a1_33914cuda3std3__45__cpo4cendE:
	.zero		1
	.type		_ZN39_INTERNAL_2e4fa0fe_4_k_cu_bb7a05a1_33914cuda3std6ranges3__45__cpo4swapE,@object
	.size		_ZN39_INTERNAL_2e4fa0fe_4_k_cu_bb7a05a1_33914cuda3std6ranges3__45__cpo4swapE,(.L_7 - _ZN39_INTERNAL_2e4fa0fe_4_k_cu_bb7a05a1_33914cuda3std6ranges3__45__cpo4swapE)
_ZN39_INTERNAL_2e4fa0fe_4_k_cu_bb7a05a1_33914cuda3std6ranges3__45__cpo4swapE:
	.zero		1
.L_7:


//--------------------- .nv.constant0._ZN7cutlass13device_kernelINS_4conv6kernel13ConvUniversalINS1_16ConvProblemShapeILNS1_8OperatorE0ELi2EEENS1_10collective14CollectiveConvINS1_46MainloopSm90TmaGmmaWarpSpecializedImplicitGemmILS5_0ELi7ELi2EN4cute5tupleIJNSA_1CILi1EEESD_SD_EEENS1_36KernelImplicitTmaWarpSpecializedSm90ELi1EEENSB_IJNSC_ILi128EEESH_NSB_IJNSC_ILi32EEEEEEEEENS_10tfloat32_tESL_NSA_8TiledMMAINSA_8MMA_AtomIJNSA_4SM904GMMA30MMA_64x128x8_F32TF32TF32_SS_TNILNSP_7ScaleInE1ELSR_1EEEEEENSA_6LayoutISE_NSB_IJNSC_ILi0EEESV_SV_EEEEENSB_IJNSA_10UnderscoreESY_SY_EEEEENS7_6detail26Sm90ImplicitGemmTileTraitsINSA_20SM90_TMA_LOAD_IM2COLENSA_14ComposedLayoutINSA_7SwizzleILi3ELi4ELi3EEENSA_18smem_ptr_flag_bitsILi32EEENSU_INSB_IJNSB_IJNSC_ILi8EEENSC_ILi16EEEEEENSB_IJSI_SD_EEENSB_IJSD_NSC_ILi7EEEEEEEEENSB_IJNSB_IJSI_NSC_ILi256EEEEEENSB_IJSD_SV_EEENSB_IJSV_NSC_ILi4096EEEEEEEEEEEEEvEENS12_INSA_13SM90_TMA_LOADES1N_vEEEENS_8epilogue10collective6detail29Sm90TmaWarpSpecializedAdapterINS1T_15DefaultEpilogueISL_NSB_IJNSB_IJlllEEESD_SV_EEES1Y_NS1S_6thread17LinearCombinationISL_Li1EffLNS1Z_9ScaleType4KindE0ELNS_15FloatRoundStyleE2ESL_EENS_4gemm15EpilogueDefaultEEEEEvvEEEEvNT_6ParamsE --------------------------
	.section	.nv.constant0._ZN7cutlass13device_kernelINS_4conv6kernel13ConvUniversalINS1_16ConvProblemShapeILNS1_8OperatorE0ELi2EEENS1_10collective14CollectiveConvINS1_46MainloopSm90TmaGmmaWarpSpecializedImplicitGemmILS5_0ELi7ELi2EN4cute5tupleIJNSA_1CILi1EEESD_SD_EEENS1_36KernelImplicitTmaWarpSpecializedSm90ELi1EEENSB_IJNSC_ILi128EEESH_NSB_IJNSC_ILi32EEEEEEEEENS_10tfloat32_tESL_NSA_8TiledMMAINSA_8MMA_AtomIJNSA_4SM904GMMA30MMA_64x128x8_F32TF32TF32_SS_TNILNSP_7ScaleInE1ELSR_1EEEEEENSA_6LayoutISE_NSB_IJNSC_ILi0EEESV_SV_EEEEENSB_IJNSA_10UnderscoreESY_SY_EEEEENS7_6detail26Sm90ImplicitGemmTileTraitsINSA_20SM90_TMA_LOAD_IM2COLENSA_14ComposedLayoutINSA_7SwizzleILi3ELi4ELi3EEENSA_18smem_ptr_flag_bitsILi32EEENSU_INSB_IJNSB_IJNSC_ILi8EEENSC_ILi16EEEEEENSB_IJSI_SD_EEENSB_IJSD_NSC_ILi7EEEEEEEEENSB_IJNSB_IJSI_NSC_ILi256EEEEEENSB_IJSD_SV_EEENSB_IJSV_NSC_ILi4096EEEEEEEEEEEEEvEENS12_INSA_13SM90_TMA_LOADES1N_vEEEENS_8epilogue10collective6detail29Sm90TmaWarpSpecializedAdapterINS1T_15DefaultEpilogueISL_NSB_IJNSB_IJlllEEESD_SV_EEES1Y_NS1S_6thread17LinearCombinationISL_Li1EffLNS1Z_9ScaleType4KindE0ELNS_15FloatRoundStyleE2ESL_EENS_4gemm15EpilogueDefaultEEEEEvvEEEEvNT_6ParamsE,"a",@progbits
	.sectionflags	@""
	.align	4
.nv.constant0._ZN7cutlass13device_kernelINS_4conv6kernel13ConvUniversalINS1_16ConvProblemShapeILNS1_8OperatorE0ELi2EEENS1_10collective14CollectiveConvINS1_46MainloopSm90TmaGmmaWarpSpecializedImplicitGemmILS5_0ELi7ELi2EN4cute5tupleIJNSA_1CILi1EEESD_SD_EEENS1_36KernelImplicitTmaWarpSpecializedSm90ELi1EEENSB_IJNSC_ILi128EEESH_NSB_IJNSC_ILi32EEEEEEEEENS_10tfloat32_tESL_NSA_8TiledMMAINSA_8MMA_AtomIJNSA_4SM904GMMA30MMA_64x128x8_F32TF32TF32_SS_TNILNSP_7ScaleInE1ELSR_1EEEEEENSA_6LayoutISE_NSB_IJNSC_ILi0EEESV_SV_EEEEENSB_IJNSA_10UnderscoreESY_SY_EEEEENS7_6detail26Sm90ImplicitGemmTileTraitsINSA_20SM90_TMA_LOAD_IM2COLENSA_14ComposedLayoutINSA_7SwizzleILi3ELi4ELi3EEENSA_18smem_ptr_flag_bitsILi32EEENSU_INSB_IJNSB_IJNSC_ILi8EEENSC_ILi16EEEEEENSB_IJSI_SD_EEENSB_IJSD_NSC_ILi7EEEEEEEEENSB_IJNSB_IJSI_NSC_ILi256EEEEEENSB_IJSD_SV_EEENSB_IJSV_NSC_ILi4096EEEEEEEEEEEEEvEENS12_INSA_13SM90_TMA_LOADES1N_vEEEENS_8epilogue10collective6detail29Sm90TmaWarpSpecializedAdapterINS1T_15DefaultEpilogueISL_NSB_IJNSB_IJlllEEESD_SV_EEES1Y_NS1S_6thread17LinearCombinationISL_Li1EffLNS1Z_9ScaleType4KindE0ELNS_15FloatRoundStyleE2ESL_EENS_4gemm15EpilogueDefaultEEEEEvvEEEEvNT_6ParamsE:
	.zero		1536


//--------------------- SYMBOLS --------------------------

	.type		.nv.reservedSmem.offset0,@object
	.size		.nv.reservedSmem.offset0,0x4
